//
// Generated by NVIDIA NVVM Compiler
//
// Compiler Build ID: CL-36424714
// Cuda compilation tools, release 13.0, V13.0.88
// Based on NVVM 20.0.0
//

.version 9.0
.target sm_100
.address_size 64

	// .globl	_Z18solve_NavierStorksiiidddddPdS_S_

.visible .entry _Z18solve_NavierStorksiiidddddPdS_S_(
	.param .u32 _Z18solve_NavierStorksiiidddddPdS_S__param_0,
	.param .u32 _Z18solve_NavierStorksiiidddddPdS_S__param_1,
	.param .u32 _Z18solve_NavierStorksiiidddddPdS_S__param_2,
	.param .f64 _Z18solve_NavierStorksiiidddddPdS_S__param_3,
	.param .f64 _Z18solve_NavierStorksiiidddddPdS_S__param_4,
	.param .f64 _Z18solve_NavierStorksiiidddddPdS_S__param_5,
	.param .f64 _Z18solve_NavierStorksiiidddddPdS_S__param_6,
	.param .f64 _Z18solve_NavierStorksiiidddddPdS_S__param_7,
	.param .u64 .ptr .align 1 _Z18solve_NavierStorksiiidddddPdS_S__param_8,
	.param .u64 .ptr .align 1 _Z18solve_NavierStorksiiidddddPdS_S__param_9,
	.param .u64 .ptr .align 1 _Z18solve_NavierStorksiiidddddPdS_S__param_10
)
{
	.reg .pred 	%p<36>;
	.reg .b32 	%r<47>;
	.reg .b64 	%rd<52>;
	.reg .b64 	%fd<194>;

	ld.param.u32 	%r13, [_Z18solve_NavierStorksiiidddddPdS_S__param_0];
	ld.param.u32 	%r14, [_Z18solve_NavierStorksiiidddddPdS_S__param_1];
	ld.param.u32 	%r12, [_Z18solve_NavierStorksiiidddddPdS_S__param_2];
	ld.param.f64 	%fd27, [_Z18solve_NavierStorksiiidddddPdS_S__param_3];
	ld.param.f64 	%fd28, [_Z18solve_NavierStorksiiidddddPdS_S__param_4];
	ld.param.u64 	%rd11, [_Z18solve_NavierStorksiiidddddPdS_S__param_8];
	ld.param.u64 	%rd12, [_Z18solve_NavierStorksiiidddddPdS_S__param_9];
	cvta.to.global.u64 	%rd1, %rd12;
	cvta.to.global.u64 	%rd2, %rd11;
	mov.u32 	%r15, %ctaid.x;
	mov.u32 	%r16, %ntid.x;
	mov.u32 	%r17, %tid.x;
	mad.lo.s32 	%r18, %r15, %r16, %r17;
	mov.u32 	%r19, %ctaid.y;
	mov.u32 	%r20, %ntid.y;
	mov.u32 	%r21, %tid.y;
	mad.lo.s32 	%r22, %r19, %r20, %r21;
	setp.gt.s32 	%p4, %r18, 0;
	add.s32 	%r23, %r13, -1;
	setp.lt.s32 	%p5, %r18, %r23;
	and.pred  	%p6, %p4, %p5;
	setp.ne.s32 	%p7, %r22, 0;
	and.pred  	%p8, %p7, %p6;
	add.s32 	%r24, %r14, -1;
	setp.lt.s32 	%p9, %r22, %r24;
	and.pred  	%p1, %p8, %p9;
	not.pred 	%p10, %p1;
	@%p10 bra 	$L__BB0_2;
	ld.param.f64 	%fd180, [_Z18solve_NavierStorksiiidddddPdS_S__param_6];
	ld.param.f64 	%fd178, [_Z18solve_NavierStorksiiidddddPdS_S__param_5];
	mul.lo.s32 	%r25, %r22, %r13;
	add.s32 	%r26, %r25, %r18;
	mul.wide.s32 	%rd14, %r26, 8;
	add.s64 	%rd15, %rd2, %rd14;
	ld.global.f64 	%fd184, [%rd15];
	ld.global.f64 	%fd185, [%rd15+8];
	ld.global.f64 	%fd186, [%rd15+-8];
	add.s32 	%r27, %r25, %r13;
	mul.wide.s32 	%rd16, %r13, 8;
	add.s64 	%rd17, %rd15, %rd16;
	ld.global.f64 	%fd187, [%rd17];
	shl.b32 	%r28, %r13, 1;
	sub.s32 	%r29, %r27, %r28;
	add.s32 	%r30, %r29, %r18;
	mul.wide.s32 	%rd18, %r30, 8;
	add.s64 	%rd19, %rd2, %rd18;
	ld.global.f64 	%fd188, [%rd19];
	add.s64 	%rd20, %rd1, %rd14;
	ld.global.f64 	%fd189, [%rd20];
	ld.global.f64 	%fd190, [%rd20+8];
	ld.global.f64 	%fd191, [%rd20+-8];
	add.s64 	%rd21, %rd20, %rd16;
	ld.global.f64 	%fd192, [%rd21];
	add.s64 	%rd22, %rd1, %rd18;
	ld.global.f64 	%fd193, [%rd22];
	rcp.rn.f64 	%fd33, %fd178;
	sub.f64 	%fd34, %fd185, %fd186;
	add.f64 	%fd35, %fd27, %fd27;
	div.rn.f64 	%fd36, %fd34, %fd35;
	sub.f64 	%fd37, %fd192, %fd193;
	add.f64 	%fd38, %fd28, %fd28;
	div.rn.f64 	%fd39, %fd37, %fd38;
	add.f64 	%fd40, %fd36, %fd39;
	mul.f64 	%fd41, %fd33, %fd40;
	mul.f64 	%fd42, %fd34, %fd34;
	mul.f64 	%fd43, %fd27, 0d4010000000000000;
	mul.f64 	%fd44, %fd27, %fd43;
	div.rn.f64 	%fd45, %fd42, %fd44;
	sub.f64 	%fd46, %fd41, %fd45;
	mul.f64 	%fd47, %fd37, %fd37;
	mul.f64 	%fd48, %fd28, 0d4010000000000000;
	mul.f64 	%fd49, %fd28, %fd48;
	div.rn.f64 	%fd50, %fd47, %fd49;
	sub.f64 	%fd51, %fd46, %fd50;
	sub.f64 	%fd52, %fd187, %fd188;
	div.rn.f64 	%fd53, %fd52, %fd38;
	sub.f64 	%fd54, %fd190, %fd191;
	div.rn.f64 	%fd55, %fd54, %fd35;
	mul.f64 	%fd56, %fd53, %fd55;
	fma.rn.f64 	%fd57, %fd53, %fd55, %fd56;
	sub.f64 	%fd58, %fd51, %fd57;
	mul.f64 	%fd183, %fd180, %fd58;
$L__BB0_2:
	setp.lt.s32 	%p11, %r12, 1;
	@%p11 bra 	$L__BB0_39;
	ld.param.u64 	%rd50, [_Z18solve_NavierStorksiiidddddPdS_S__param_10];
	mul.lo.s32 	%r31, %r22, %r13;
	add.s32 	%r32, %r31, %r18;
	cvta.to.global.u64 	%rd23, %rd50;
	mul.wide.s32 	%rd24, %r32, 8;
	add.s64 	%rd3, %rd23, %rd24;
	add.s32 	%r33, %r31, %r13;
	mul.wide.s32 	%rd25, %r13, 8;
	add.s64 	%rd4, %rd3, %rd25;
	shl.b32 	%r34, %r13, 1;
	sub.s32 	%r35, %r33, %r34;
	add.s32 	%r36, %r35, %r18;
	mul.wide.s32 	%rd26, %r36, 8;
	add.s64 	%rd5, %rd23, %rd26;
	mul.f64 	%fd23, %fd28, %fd28;
	mul.f64 	%fd24, %fd27, %fd27;
	mul.f64 	%fd59, %fd27, %fd183;
	mul.f64 	%fd60, %fd27, %fd59;
	mul.f64 	%fd61, %fd28, %fd60;
	mul.f64 	%fd25, %fd28, %fd61;
	add.f64 	%fd62, %fd24, %fd23;
	add.f64 	%fd26, %fd62, %fd62;
	setp.lt.s32 	%p12, %r18, %r13;
	setp.eq.s32 	%p13, %r22, 0;
	and.pred  	%p2, %p12, %p13;
	add.s32 	%r37, %r14, %r18;
	mul.wide.s32 	%rd27, %r37, 8;
	add.s64 	%rd6, %rd23, %rd27;
	mul.wide.s32 	%rd28, %r18, 8;
	add.s64 	%rd7, %rd23, %rd28;
	mul.wide.s32 	%rd29, %r14, 8;
	add.s64 	%rd8, %rd7, %rd29;
	setp.lt.s32 	%p14, %r22, %r14;
	setp.eq.s32 	%p15, %r18, 0;
	and.pred  	%p3, %p15, %p14;
	mul.wide.s32 	%rd30, %r33, 8;
	add.s64 	%rd9, %rd23, %rd30;
	mul.wide.s32 	%rd31, %r31, 8;
	add.s64 	%rd10, %rd23, %rd31;
	and.b32  	%r3, %r12, 3;
	setp.lt.u32 	%p16, %r12, 4;
	@%p16 bra 	$L__BB0_30;
	and.b32  	%r38, %r12, 2147483644;
	neg.s32 	%r45, %r38;
	not.pred 	%p18, %p2;
$L__BB0_5:
	@%p10 bra 	$L__BB0_7;
	ld.global.f64 	%fd63, [%rd3+8];
	ld.global.f64 	%fd64, [%rd3+-8];
	ld.global.f64 	%fd65, [%rd4];
	ld.global.f64 	%fd66, [%rd5];
	add.f64 	%fd67, %fd63, %fd64;
	add.f64 	%fd68, %fd65, %fd66;
	mul.f64 	%fd69, %fd24, %fd68;
	fma.rn.f64 	%fd70, %fd23, %fd67, %fd69;
	sub.f64 	%fd71, %fd70, %fd25;
	div.rn.f64 	%fd72, %fd71, %fd26;
	st.global.f64 	[%rd3], %fd72;
$L__BB0_7:
	bar.sync 	0;
	@%p18 bra 	$L__BB0_9;
	ld.global.f64 	%fd73, [%rd6];
	st.global.f64 	[%rd7], %fd73;
	mov.b64 	%rd32, 0;
	st.global.u64 	[%rd8+-8], %rd32;
$L__BB0_9:
	bar.sync 	0;
	not.pred 	%p19, %p3;
	@%p19 bra 	$L__BB0_11;
	ld.global.f64 	%fd74, [%rd9+-16];
	st.global.f64 	[%rd9+-8], %fd74;
	ld.global.f64 	%fd75, [%rd10+8];
	st.global.f64 	[%rd10], %fd75;
$L__BB0_11:
	bar.sync 	0;
	@%p10 bra 	$L__BB0_13;
	ld.global.f64 	%fd76, [%rd3+8];
	ld.global.f64 	%fd77, [%rd3+-8];
	ld.global.f64 	%fd78, [%rd4];
	ld.global.f64 	%fd79, [%rd5];
	add.f64 	%fd80, %fd76, %fd77;
	add.f64 	%fd81, %fd78, %fd79;
	mul.f64 	%fd82, %fd24, %fd81;
	fma.rn.f64 	%fd83, %fd23, %fd80, %fd82;
	sub.f64 	%fd84, %fd83, %fd25;
	div.rn.f64 	%fd85, %fd84, %fd26;
	st.global.f64 	[%rd3], %fd85;
$L__BB0_13:
	bar.sync 	0;
	@%p18 bra 	$L__BB0_15;
	ld.global.f64 	%fd86, [%rd6];
	st.global.f64 	[%rd7], %fd86;
	mov.b64 	%rd33, 0;
	st.global.u64 	[%rd8+-8], %rd33;
$L__BB0_15:
	bar.sync 	0;
	@%p19 bra 	$L__BB0_17;
	ld.global.f64 	%fd87, [%rd9+-16];
	st.global.f64 	[%rd9+-8], %fd87;
	ld.global.f64 	%fd88, [%rd10+8];
	st.global.f64 	[%rd10], %fd88;
$L__BB0_17:
	bar.sync 	0;
	@%p10 bra 	$L__BB0_19;
	ld.global.f64 	%fd89, [%rd3+8];
	ld.global.f64 	%fd90, [%rd3+-8];
	ld.global.f64 	%fd91, [%rd4];
	ld.global.f64 	%fd92, [%rd5];
	add.f64 	%fd93, %fd89, %fd90;
	add.f64 	%fd94, %fd91, %fd92;
	mul.f64 	%fd95, %fd24, %fd94;
	fma.rn.f64 	%fd96, %fd23, %fd93, %fd95;
	sub.f64 	%fd97, %fd96, %fd25;
	div.rn.f64 	%fd98, %fd97, %fd26;
	st.global.f64 	[%rd3], %fd98;
$L__BB0_19:
	bar.sync 	0;
	@%p18 bra 	$L__BB0_21;
	ld.global.f64 	%fd99, [%rd6];
	st.global.f64 	[%rd7], %fd99;
	mov.b64 	%rd34, 0;
	st.global.u64 	[%rd8+-8], %rd34;
$L__BB0_21:
	bar.sync 	0;
	@%p19 bra 	$L__BB0_23;
	ld.global.f64 	%fd100, [%rd9+-16];
	st.global.f64 	[%rd9+-8], %fd100;
	ld.global.f64 	%fd101, [%rd10+8];
	st.global.f64 	[%rd10], %fd101;
$L__BB0_23:
	bar.sync 	0;
	@%p10 bra 	$L__BB0_25;
	ld.global.f64 	%fd102, [%rd3+8];
	ld.global.f64 	%fd103, [%rd3+-8];
	ld.global.f64 	%fd104, [%rd4];
	ld.global.f64 	%fd105, [%rd5];
	add.f64 	%fd106, %fd102, %fd103;
	add.f64 	%fd107, %fd104, %fd105;
	mul.f64 	%fd108, %fd24, %fd107;
	fma.rn.f64 	%fd109, %fd23, %fd106, %fd108;
	sub.f64 	%fd110, %fd109, %fd25;
	div.rn.f64 	%fd111, %fd110, %fd26;
	st.global.f64 	[%rd3], %fd111;
$L__BB0_25:
	bar.sync 	0;
	@%p18 bra 	$L__BB0_27;
	ld.global.f64 	%fd112, [%rd6];
	st.global.f64 	[%rd7], %fd112;
	mov.b64 	%rd35, 0;
	st.global.u64 	[%rd8+-8], %rd35;
$L__BB0_27:
	bar.sync 	0;
	@%p19 bra 	$L__BB0_29;
	ld.global.f64 	%fd113, [%rd9+-16];
	st.global.f64 	[%rd9+-8], %fd113;
	ld.global.f64 	%fd114, [%rd10+8];
	st.global.f64 	[%rd10], %fd114;
$L__BB0_29:
	bar.sync 	0;
	add.s32 	%r45, %r45, 4;
	setp.ne.s32 	%p29, %r45, 0;
	@%p29 bra 	$L__BB0_5;
$L__BB0_30:
	setp.eq.s32 	%p30, %r3, 0;
	@%p30 bra 	$L__BB0_39;
	neg.s32 	%r46, %r3;
	not.pred 	%p32, %p2;
	not.pred 	%p33, %p3;
$L__BB0_32:
	.pragma "nounroll";
	@%p10 bra 	$L__BB0_34;
	ld.global.f64 	%fd115, [%rd3+8];
	ld.global.f64 	%fd116, [%rd3+-8];
	ld.global.f64 	%fd117, [%rd4];
	ld.global.f64 	%fd118, [%rd5];
	add.f64 	%fd119, %fd115, %fd116;
	add.f64 	%fd120, %fd117, %fd118;
	mul.f64 	%fd121, %fd24, %fd120;
	fma.rn.f64 	%fd122, %fd23, %fd119, %fd121;
	sub.f64 	%fd123, %fd122, %fd25;
	div.rn.f64 	%fd124, %fd123, %fd26;
	st.global.f64 	[%rd3], %fd124;
$L__BB0_34:
	bar.sync 	0;
	@%p32 bra 	$L__BB0_36;
	ld.global.f64 	%fd125, [%rd6];
	st.global.f64 	[%rd7], %fd125;
	mov.b64 	%rd36, 0;
	st.global.u64 	[%rd8+-8], %rd36;
$L__BB0_36:
	bar.sync 	0;
	@%p33 bra 	$L__BB0_38;
	ld.global.f64 	%fd126, [%rd9+-16];
	st.global.f64 	[%rd9+-8], %fd126;
	ld.global.f64 	%fd127, [%rd10+8];
	st.global.f64 	[%rd10], %fd127;
$L__BB0_38:
	bar.sync 	0;
	add.s32 	%r46, %r46, 1;
	setp.ne.s32 	%p34, %r46, 0;
	@%p34 bra 	$L__BB0_32;
$L__BB0_39:
	@%p10 bra 	$L__BB0_41;
	ld.param.u64 	%rd51, [_Z18solve_NavierStorksiiidddddPdS_S__param_10];
	ld.param.u64 	%rd49, [_Z18solve_NavierStorksiiidddddPdS_S__param_9];
	ld.param.u64 	%rd48, [_Z18solve_NavierStorksiiidddddPdS_S__param_8];
	ld.param.f64 	%fd182, [_Z18solve_NavierStorksiiidddddPdS_S__param_7];
	ld.param.f64 	%fd181, [_Z18solve_NavierStorksiiidddddPdS_S__param_6];
	ld.param.f64 	%fd179, [_Z18solve_NavierStorksiiidddddPdS_S__param_5];
	mul.f64 	%fd128, %fd179, %fd184;
	div.rn.f64 	%fd129, %fd128, %fd27;
	sub.f64 	%fd130, %fd184, %fd186;
	mul.f64 	%fd131, %fd129, %fd130;
	sub.f64 	%fd132, %fd184, %fd131;
	div.rn.f64 	%fd133, %fd128, %fd28;
	sub.f64 	%fd134, %fd184, %fd188;
	mul.f64 	%fd135, %fd133, %fd134;
	sub.f64 	%fd136, %fd132, %fd135;
	add.f64 	%fd137, %fd181, %fd181;
	mul.f64 	%fd138, %fd27, %fd137;
	div.rn.f64 	%fd139, %fd179, %fd138;
	mul.lo.s32 	%r39, %r22, %r13;
	add.s32 	%r40, %r39, %r18;
	cvta.to.global.u64 	%rd37, %rd51;
	mul.wide.s32 	%rd38, %r40, 8;
	add.s64 	%rd39, %rd37, %rd38;
	ld.global.f64 	%fd140, [%rd39+8];
	ld.global.f64 	%fd141, [%rd39+-8];
	sub.f64 	%fd142, %fd140, %fd141;
	mul.f64 	%fd143, %fd139, %fd142;
	sub.f64 	%fd144, %fd136, %fd143;
	mul.f64 	%fd145, %fd179, %fd182;
	mul.f64 	%fd146, %fd27, %fd27;
	div.rn.f64 	%fd147, %fd145, %fd146;
	add.f64 	%fd148, %fd184, %fd184;
	sub.f64 	%fd149, %fd185, %fd148;
	add.f64 	%fd150, %fd149, %fd186;
	fma.rn.f64 	%fd151, %fd147, %fd150, %fd144;
	mul.f64 	%fd152, %fd28, %fd28;
	div.rn.f64 	%fd153, %fd145, %fd152;
	sub.f64 	%fd154, %fd187, %fd148;
	add.f64 	%fd155, %fd154, %fd188;
	fma.rn.f64 	%fd156, %fd153, %fd155, %fd151;
	cvta.to.global.u64 	%rd40, %rd48;
	add.s64 	%rd41, %rd40, %rd38;
	st.global.f64 	[%rd41], %fd156;
	mul.f64 	%fd157, %fd179, %fd189;
	div.rn.f64 	%fd158, %fd157, %fd27;
	sub.f64 	%fd159, %fd189, %fd191;
	mul.f64 	%fd160, %fd158, %fd159;
	sub.f64 	%fd161, %fd189, %fd160;
	div.rn.f64 	%fd162, %fd157, %fd28;
	sub.f64 	%fd163, %fd189, %fd193;
	mul.f64 	%fd164, %fd162, %fd163;
	sub.f64 	%fd165, %fd161, %fd164;
	add.s32 	%r41, %r39, %r13;
	mul.wide.s32 	%rd42, %r13, 8;
	add.s64 	%rd43, %rd39, %rd42;
	ld.global.f64 	%fd166, [%rd43];
	shl.b32 	%r42, %r13, 1;
	sub.s32 	%r43, %r41, %r42;
	add.s32 	%r44, %r43, %r18;
	mul.wide.s32 	%rd44, %r44, 8;
	add.s64 	%rd45, %rd37, %rd44;
	ld.global.f64 	%fd167, [%rd45];
	sub.f64 	%fd168, %fd166, %fd167;
	mul.f64 	%fd169, %fd139, %fd168;
	sub.f64 	%fd170, %fd165, %fd169;
	add.f64 	%fd171, %fd189, %fd189;
	sub.f64 	%fd172, %fd190, %fd171;
	add.f64 	%fd173, %fd172, %fd191;
	fma.rn.f64 	%fd174, %fd147, %fd173, %fd170;
	sub.f64 	%fd175, %fd192, %fd171;
	add.f64 	%fd176, %fd175, %fd193;
	fma.rn.f64 	%fd177, %fd153, %fd176, %fd174;
	cvta.to.global.u64 	%rd46, %rd49;
	add.s64 	%rd47, %rd46, %rd38;
	st.global.f64 	[%rd47], %fd177;
$L__BB0_41:
	ret;

}


// ===== COMPILED SASS (sm_100) =====

	.target	sm_100

	.elftype	@"ET_EXEC"


//--------------------- .note.nv.tkinfo           --------------------------
	.section	.note.nv.tkinfo,"",@"SHT_NOTE"
	.sectionflags	@"SHF_NOTE_NV_TKINFO"
	.tkinfo
        /*0018*/ 	.word	0x00000002
        /*0030*/ 	.string	""
        /*0030*/ 	.string	"ptxas"
        /*0030*/ 	.string	"Cuda compilation tools, release 13.0, V13.0.88"
        /*0030*/ 	.string	"Build cuda_13.0.r13.0/compiler.36424714_0"
        /*0030*/ 	.string	"-arch sm_100 -m 64 "



//--------------------- .note.nv.cuinfo           --------------------------
	.section	.note.nv.cuinfo,"",@"SHT_NOTE"
	.sectionflags	@"SHF_NOTE_NV_CUINFO"
        /*0018*/ 	.short	0x0002
        /*001a*/ 	.short	0x0064
        /*001c*/ 	.short	0x0082
	.zero		2


//--------------------- .nv.info                  --------------------------
	.section	.nv.info,"",@"SHT_CUDA_INFO"
	.align	4


	//----- nvinfo : EIATTR_REGCOUNT
	.align		4
        /*0000*/ 	.byte	0x04, 0x2f
        /*0002*/ 	.short	(.L_1 - .L_0)
	.align		4
.L_0:
        /*0004*/ 	.word	index@(_Z18solve_NavierStorksiiidddddPdS_S_)
        /*0008*/ 	.word	0x00000044


	//----- nvinfo : EIATTR_FRAME_SIZE
	.align		4
.L_1:
        /*000c*/ 	.byte	0x04, 0x11
        /*000e*/ 	.short	(.L_3 - .L_2)
	.align		4
.L_2:
        /*0010*/ 	.word	index@($__internal_1_$__cuda_sm20_div_rn_f64_full)
        /*0014*/ 	.word	0x00000000


	//----- nvinfo : EIATTR_FRAME_SIZE
	.align		4
.L_3:
        /*0018*/ 	.byte	0x04, 0x11
        /*001a*/ 	.short	(.L_5 - .L_4)
	.align		4
.L_4:
        /*001c*/ 	.word	index@($__internal_0_$__cuda_sm20_dblrcp_rn_slowpath_v3)
        /*0020*/ 	.word	0x00000000


	//----- nvinfo : EIATTR_FRAME_SIZE
	.align		4
.L_5:
        /*0024*/ 	.byte	0x04, 0x11
        /*0026*/ 	.short	(.L_7 - .L_6)
	.align		4
.L_6:
        /*0028*/ 	.word	index@(_Z18solve_NavierStorksiiidddddPdS_S_)
        /*002c*/ 	.word	0x00000000


	//----- nvinfo : EIATTR_MIN_STACK_SIZE
	.align		4
.L_7:
        /*0030*/ 	.byte	0x04, 0x12
        /*0032*/ 	.short	(.L_9 - .L_8)
	.align		4
.L_8:
        /*0034*/ 	.word	index@(_Z18solve_NavierStorksiiidddddPdS_S_)
        /*0038*/ 	.word	0x00000000
.L_9:


//--------------------- .nv.compat                --------------------------
	.section	.nv.compat,"",@"SHT_CUDA_COMPAT_INFO"
	.align	4
        /*0000*/ 	.byte	0x02, 0x09, 0x00, 0x00, 0x02, 0x02, 0x01, 0x00, 0x02, 0x05, 0x05, 0x00, 0x03, 0x07, 0x01, 0x01
        /*0010*/ 	.byte	0x02, 0x03, 0x00, 0x00, 0x02, 0x06, 0x01, 0x00, 0x04, 0x0b, 0x08, 0x00, 0x01, 0x00, 0x00, 0x00
        /*0020*/ 	.byte	0x00, 0x00, 0x00, 0x00


//--------------------- .nv.info._Z18solve_NavierStorksiiidddddPdS_S_ --------------------------
	.section	.nv.info._Z18solve_NavierStorksiiidddddPdS_S_,"",@"SHT_CUDA_INFO"
	.sectionflags	@""
	.align	4


	//----- nvinfo : EIATTR_CUDA_API_VERSION
	.align		4
        /*0000*/ 	.byte	0x04, 0x37
        /*0002*/ 	.short	(.L_11 - .L_10)
.L_10:
        /*0004*/ 	.word	0x00000082


	//----- nvinfo : EIATTR_KPARAM_INFO
	.align		4
.L_11:
        /*0008*/ 	.byte	0x04, 0x17
        /*000a*/ 	.short	(.L_13 - .L_12)
.L_12:
        /*000c*/ 	.word	0x00000000
        /*0010*/ 	.short	0x000a
        /*0012*/ 	.short	0x0048
        /*0014*/ 	.byte	0x00, 0xf5, 0x21, 0x00


	//----- nvinfo : EIATTR_KPARAM_INFO
	.align		4
.L_13:
        /*0018*/ 	.byte	0x04, 0x17
        /*001a*/ 	.short	(.L_15 - .L_14)
.L_14:
        /*001c*/ 	.word	0x00000000
        /*0020*/ 	.short	0x0009
        /*0022*/ 	.short	0x0040
        /*0024*/ 	.byte	0x00, 0xf5, 0x21, 0x00


	//----- nvinfo : EIATTR_KPARAM_INFO
	.align		4
.L_15:
        /*0028*/ 	.byte	0x04, 0x17
        /*002a*/ 	.short	(.L_17 - .L_16)
.L_16:
        /*002c*/ 	.word	0x00000000
        /*0030*/ 	.short	0x0008
        /*0032*/ 	.short	0x0038
        /*0034*/ 	.byte	0x00, 0xf5, 0x21, 0x00


	//----- nvinfo : EIATTR_KPARAM_INFO
	.align		4
.L_17:
        /*0038*/ 	.byte	0x04, 0x17
        /*003a*/ 	.short	(.L_19 - .L_18)
.L_18:
        /*003c*/ 	.word	0x00000000
        /*0040*/ 	.short	0x0007
        /*0042*/ 	.short	0x0030
        /*0044*/ 	.byte	0x00, 0xf0, 0x21, 0x00


	//----- nvinfo : EIATTR_KPARAM_INFO
	.align		4
.L_19:
        /*0048*/ 	.byte	0x04, 0x17
        /*004a*/ 	.short	(.L_21 - .L_20)
.L_20:
        /*004c*/ 	.word	0x00000000
        /*0050*/ 	.short	0x0006
        /*0052*/ 	.short	0x0028
        /*0054*/ 	.byte	0x00, 0xf0, 0x21, 0x00


	//----- nvinfo : EIATTR_KPARAM_INFO
	.align		4
.L_21:
        /*0058*/ 	.byte	0x04, 0x17
        /*005a*/ 	.short	(.L_23 - .L_22)
.L_22:
        /*005c*/ 	.word	0x00000000
        /*0060*/ 	.short	0x0005
        /*0062*/ 	.short	0x0020
        /*0064*/ 	.byte	0x00, 0xf0, 0x21, 0x00


	//----- nvinfo : EIATTR_KPARAM_INFO
	.align		4
.L_23:
        /*0068*/ 	.byte	0x04, 0x17
        /*006a*/ 	.short	(.L_25 - .L_24)
.L_24:
        /*006c*/ 	.word	0x00000000
        /*0070*/ 	.short	0x0004
        /*0072*/ 	.short	0x0018
        /*0074*/ 	.byte	0x00, 0xf0, 0x21, 0x00


	//----- nvinfo : EIATTR_KPARAM_INFO
	.align		4
.L_25:
        /*0078*/ 	.byte	0x04, 0x17
        /*007a*/ 	.short	(.L_27 - .L_26)
.L_26:
        /*007c*/ 	.word	0x00000000
        /*0080*/ 	.short	0x0003
        /*0082*/ 	.short	0x0010
        /*0084*/ 	.byte	0x00, 0xf0, 0x21, 0x00


	//----- nvinfo : EIATTR_KPARAM_INFO
	.align		4
.L_27:
        /*0088*/ 	.byte	0x04, 0x17
        /*008a*/ 	.short	(.L_29 - .L_28)
.L_28:
        /*008c*/ 	.word	0x00000000
        /*0090*/ 	.short	0x0002
        /*0092*/ 	.short	0x0008
        /*0094*/ 	.byte	0x00, 0xf0, 0x11, 0x00


	//----- nvinfo : EIATTR_KPARAM_INFO
	.align		4
.L_29:
        /*0098*/ 	.byte	0x04, 0x17
        /*009a*/ 	.short	(.L_31 - .L_30)
.L_30:
        /*009c*/ 	.word	0x00000000
        /*00a0*/ 	.short	0x0001
        /*00a2*/ 	.short	0x0004
        /*00a4*/ 	.byte	0x00, 0xf0, 0x11, 0x00


	//----- nvinfo : EIATTR_KPARAM_INFO
	.align		4
.L_31:
        /*00a8*/ 	.byte	0x04, 0x17
        /*00aa*/ 	.short	(.L_33 - .L_32)
.L_32:
        /*00ac*/ 	.word	0x00000000
        /*00b0*/ 	.short	0x0000
        /*00b2*/ 	.short	0x0000
        /*00b4*/ 	.byte	0x00, 0xf0, 0x11, 0x00


	//----- nvinfo : EIATTR_SPARSE_MMA_MASK
	.align		4
.L_33:
        /*00b8*/ 	.byte	0x03, 0x50
        /*00ba*/ 	.short	0x0000


	//----- nvinfo : EIATTR_MAXREG_COUNT
	.align		4
        /*00bc*/ 	.byte	0x03, 0x1b
        /*00be*/ 	.short	0x00ff


	//----- nvinfo : EIATTR_NUM_BARRIERS
	.align		4
        /*00c0*/ 	.byte	0x02, 0x4c
        /*00c2*/ 	.byte	0x01
	.zero		1


	//----- nvinfo : EIATTR_MERCURY_ISA_VERSION
	.align		4
        /*00c4*/ 	.byte	0x03, 0x5f
        /*00c6*/ 	.short	0x0101


	//----- nvinfo : EIATTR_VRC_CTA_INIT_COUNT
	.align		4
        /*00c8*/ 	.byte	0x02, 0x4a
	.zero		1
	.zero		1


	//----- nvinfo : EIATTR_EXIT_INSTR_OFFSETS
	.align		4
        /*00cc*/ 	.byte	0x04, 0x1c
        /*00ce*/ 	.short	(.L_35 - .L_34)


	//   ....[0]....
.L_34:
        /*00d0*/ 	.word	0x00001f90


	//   ....[1]....
        /*00d4*/ 	.word	0x00002e20


	//----- nvinfo : EIATTR_CRS_STACK_SIZE
	.align		4
.L_35:
        /*00d8*/ 	.byte	0x04, 0x1e
        /*00da*/ 	.short	(.L_37 - .L_36)
.L_36:
        /*00dc*/ 	.word	0x00000000


	//----- nvinfo : EIATTR_CBANK_PARAM_SIZE
	.align		4
.L_37:
        /*00e0*/ 	.byte	0x03, 0x19
        /*00e2*/ 	.short	0x0050


	//----- nvinfo : EIATTR_PARAM_CBANK
	.align		4
        /*00e4*/ 	.byte	0x04, 0x0a
        /*00e6*/ 	.short	(.L_39 - .L_38)
	.align		4
.L_38:
        /*00e8*/ 	.word	index@(.nv.constant0._Z18solve_NavierStorksiiidddddPdS_S_)
        /*00ec*/ 	.short	0x0380
        /*00ee*/ 	.short	0x0050


	//----- nvinfo : EIATTR_SW_WAR
	.align		4
.L_39:
        /*00f0*/ 	.byte	0x04, 0x36
        /*00f2*/ 	.short	(.L_41 - .L_40)
.L_40:
        /*00f4*/ 	.word	0x00000008
.L_41:


//--------------------- .nv.callgraph             --------------------------
	.section	.nv.callgraph,"",@"SHT_CUDA_CALLGRAPH"
	.align	4
	.sectionentsize	8
	.align		4
        /*0000*/ 	.word	0x00000000
	.align		4
        /*0004*/ 	.word	0xffffffff
	.align		4
        /*0008*/ 	.word	0x00000000
	.align		4
        /*000c*/ 	.word	0xfffffffe
	.align		4
        /*0010*/ 	.word	0x00000000
	.align		4
        /*0014*/ 	.word	0xfffffffd
	.align		4
        /*0018*/ 	.word	0x00000000
	.align		4
        /*001c*/ 	.word	0xfffffffc


//--------------------- .text._Z18solve_NavierStorksiiidddddPdS_S_ --------------------------
	.section	.text._Z18solve_NavierStorksiiidddddPdS_S_,"ax",@progbits
	.align	128
        .global         _Z18solve_NavierStorksiiidddddPdS_S_
        .type           _Z18solve_NavierStorksiiidddddPdS_S_,@function
        .size           _Z18solve_NavierStorksiiidddddPdS_S_,(.L_x_80 - _Z18solve_NavierStorksiiidddddPdS_S_)
        .other          _Z18solve_NavierStorksiiidddddPdS_S_,@"STO_CUDA_ENTRY STV_DEFAULT"
_Z18solve_NavierStorksiiidddddPdS_S_:
.text._Z18solve_NavierStorksiiidddddPdS_S_:
[----:B------:R-:W-:Y:S01]  /*0000*/  LDC R1, c[0x0][0x37c] ;  /* 0x0000df00ff017b82 */ /* 0x000fe20000000800 */
[----:B------:R-:W0:Y:S07]  /*0010*/  S2R R0, SR_TID.X ;  /* 0x0000000000007919 */ /* 0x000e2e0000002100 */
[----:B------:R-:W0:Y:S01]  /*0020*/  S2UR UR4, SR_CTAID.X ;  /* 0x00000000000479c3 */ /* 0x000e220000002500 */
[----:B------:R-:W1:Y:S01]  /*0030*/  LDCU.64 UR6, c[0x0][0x358] ;  /* 0x00006b00ff0677ac */ /* 0x000e620008000a00 */
[----:B------:R-:W-:Y:S01]  /*0040*/  BSSY.RECONVERGENT B1, `(.L_x_0) ;  /* 0x00000ce000017945 */ /* 0x000fe20003800200 */
[----:B------:R-:W2:Y:S05]  /*0050*/  S2R R3, SR_TID.Y ;  /* 0x0000000000037919 */ /* 0x000eaa0000002200 */
[----:B------:R-:W0:Y:S08]  /*0060*/  LDC R7, c[0x0][0x360] ;  /* 0x0000d800ff077b82 */ /* 0x000e300000000800 */
[----:B------:R-:W3:Y:S08]  /*0070*/  LDC.64 R16, c[0x0][0x380] ;  /* 0x0000e000ff107b82 */ /* 0x000ef00000000a00 */
[----:B------:R-:W2:Y:S08]  /*0080*/  S2UR UR5, SR_CTAID.Y ;  /* 0x00000000000579c3 */ /* 0x000eb00000002600 */
[----:B------:R-:W2:Y:S01]  /*0090*/  LDC R6, c[0x0][0x364] ;  /* 0x0000d900ff067b82 */ /* 0x000ea20000000800 */
[----:B0-----:R-:W-:-:S02]  /*00a0*/  IMAD R7, R7, UR4, R0 ;  /* 0x0000000407077c24 */ /* 0x001fc4000f8e0200 */
[----:B---3--:R-:W-:-:S05]  /*00b0*/  VIADD R0, R16, 0xffffffff ;  /* 0xffffffff10007836 */ /* 0x008fca0000000000 */
[----:B------:R-:W-:-:S04]  /*00c0*/  ISETP.GE.AND P0, PT, R7, R0, PT ;  /* 0x000000000700720c */ /* 0x000fc80003f06270 */
[----:B------:R-:W-:Y:S01]  /*00d0*/  ISETP.GT.AND P0, PT, R7, RZ, !P0 ;  /* 0x000000ff0700720c */ /* 0x000fe20004704270 */
[----:B--2---:R-:W-:Y:S02]  /*00e0*/  IMAD R6, R6, UR5, R3 ;  /* 0x0000000506067c24 */ /* 0x004fe4000f8e0203 */
[----:B------:R-:W-:-:S03]  /*00f0*/  VIADD R3, R17, 0xffffffff ;  /* 0xffffffff11037836 */ /* 0x000fc60000000000 */
[----:B------:R-:W-:-:S04]  /*0100*/  ISETP.NE.AND P0, PT, R6, RZ, P0 ;  /* 0x000000ff0600720c */ /* 0x000fc80000705270 */
[----:B------:R-:W-:-:S13]  /*0110*/  ISETP.LT.AND P0, PT, R6, R3, P0 ;  /* 0x000000030600720c */ /* 0x000fda0000701270 */
[----:B-1----:R-:W-:Y:S05]  /*0120*/  @!P0 BRA `(.L_x_1) ;  /* 0x0000000800fc8947 */ /* 0x002fea0003800000 */
[----:B------:R-:W0:Y:S01]  /*0130*/  LDC.64 R14, c[0x0][0x3b8] ;  /* 0x0000ee00ff0e7b82 */ /* 0x000e220000000a00 */
[CCC-:B------:R-:W-:Y:S02]  /*0140*/  IMAD R0, R6.reuse, R16.reuse, R16.reuse ;  /* 0x0000001006007224 */ /* 0x1c0fe400078e0210 */
[----:B------:R-:W-:Y:S02]  /*0150*/  IMAD.MOV R3, RZ, RZ, -R16 ;  /* 0x000000ffff037224 */ /* 0x000fe400078e0a10 */
[----:B------:R-:W-:-:S03]  /*0160*/  IMAD R5, R6, R16, R7 ;  /* 0x0000001006057224 */ /* 0x000fc600078e0207 */
[----:B------:R-:W1:Y:S01]  /*0170*/  LDC.64 R12, c[0x0][0x3c0] ;  /* 0x0000f000ff0c7b82 */ /* 0x000e620000000a00 */
[----:B------:R-:W-:-:S05]  /*0180*/  LEA R0, R3, R0, 0x1 ;  /* 0x0000000003007211 */ /* 0x000fca00078e08ff */
[----:B------:R-:W-:Y:S02]  /*0190*/  IMAD.IADD R9, R7, 0x1, R0 ;  /* 0x0000000107097824 */ /* 0x000fe400078e0200 */
[----:B------:R-:W2:Y:S01]  /*01a0*/  LDC R0, c[0x0][0x3a4] ;  /* 0x0000e900ff007b82 */ /* 0x000ea20000000800 */
[----:B0-----:R-:W-:-:S07]  /*01b0*/  IMAD.WIDE R2, R5, 0x8, R14 ;  /* 0x0000000805027825 */ /* 0x001fce00078e020e */
[----:B------:R-:W0:Y:S01]  /*01c0*/  LDC.64 R48, c[0x0][0x3a0] ;  /* 0x0000e800ff307b82 */ /* 0x000e220000000a00 */
[----:B------:R-:W-:Y:S01]  /*01d0*/  IMAD.WIDE R14, R9, 0x8, R14 ;  /* 0x00000008090e7825 */ /* 0x000fe200078e020e */
[----:B------:R-:W5:Y:S03]  /*01e0*/  LDG.E.64 R30, desc[UR6][R2.64] ;  /* 0x00000006021e7981 */ /* 0x000f66000c1e1b00 */
[----:B-1----:R-:W-:Y:S01]  /*01f0*/  IMAD.WIDE R4, R5, 0x8, R12 ;  /* 0x0000000805047825 */ /* 0x002fe200078e020c */
[----:B------:R-:W5:Y:S03]  /*0200*/  LDG.E.64 R28, desc[UR6][R2.64+0x8] ;  /* 0x00000806021c7981 */ /* 0x000f66000c1e1b00 */
[C---:B------:R-:W-:Y:S01]  /*0210*/  IMAD.WIDE R18, R16.reuse, 0x8, R2 ;  /* 0x0000000810127825 */ /* 0x040fe200078e0202 */
[----:B------:R-:W5:Y:S03]  /*0220*/  LDG.E.64 R24, desc[UR6][R4.64] ;  /* 0x0000000604187981 */ /* 0x000f66000c1e1b00 */
[----:B------:R-:W-:Y:S01]  /*0230*/  IMAD.WIDE R12, R9, 0x8, R12 ;  /* 0x00000008090c7825 */ /* 0x000fe200078e020c */
[----:B------:R-:W5:Y:S03]  /*0240*/  LDG.E.64 R22, desc[UR6][R4.64+0x8] ;  /* 0x0000080604167981 */ /* 0x000f66000c1e1b00 */
[----:B------:R-:W-:Y:S01]  /*0250*/  IMAD.WIDE R16, R16, 0x8, R4 ;  /* 0x0000000810107825 */ /* 0x000fe200078e0204 */
[----:B------:R-:W5:Y:S04]  /*0260*/  LDG.E.64 R20, desc[UR6][R4.64+-0x8] ;  /* 0xfffff80604147981 */ /* 0x000f68000c1e1b00 */
[----:B------:R-:W5:Y:S04]  /*0270*/  LDG.E.64 R18, desc[UR6][R18.64] ;  /* 0x0000000612127981 */ /* 0x000f68000c1e1b00 */
[----:B------:R-:W5:Y:S04]  /*0280*/  LDG.E.64 R16, desc[UR6][R16.64] ;  /* 0x0000000610107981 */ /* 0x000f68000c1e1b00 */
[----:B------:R-:W5:Y:S04]  /*0290*/  LDG.E.64 R14, desc[UR6][R14.64] ;  /* 0x000000060e0e7981 */ /* 0x000f68000c1e1b00 */
[----:B------:R-:W5:Y:S01]  /*02a0*/  LDG.E.64 R12, desc[UR6][R12.64] ;  /* 0x000000060c0c7981 */ /* 0x000f62000c1e1b00 */
[----:B--2---:R-:W0:Y:S01]  /*02b0*/  MUFU.RCP64H R9, R0 ;  /* 0x0000000000097308 */ /* 0x004e220000001800 */
[----:B------:R-:W-:-:S02]  /*02c0*/  VIADD R8, R0, 0x300402 ;  /* 0x0030040200087836 */ /* 0x000fc40000000000 */
[----:B------:R0:W5:Y:S04]  /*02d0*/  LDG.E.64 R26, desc[UR6][R2.64+-0x8] ;  /* 0xfffff806021a7981 */ /* 0x000168000c1e1b00 */
[----:B0-----:R-:W-:-:S08]  /*02e0*/  DFMA R2, R8, -R48, 1 ;  /* 0x3ff000000802742b */ /* 0x001fd00000000830 */
[----:B------:R-:W-:Y:S01]  /*02f0*/  DFMA R2, R2, R2, R2 ;  /* 0x000000020202722b */ /* 0x000fe20000000002 */
[----:B------:R-:W-:-:S07]  /*0300*/  FSETP.GEU.AND P1, PT, |R8|, 5.8789094863358348022e-39, PT ;  /* 0x004004020800780b */ /* 0x000fce0003f2e200 */
[----:B------:R-:W-:-:S08]  /*0310*/  DFMA R2, R8, R2, R8 ;  /* 0x000000020802722b */ /* 0x000fd00000000008 */
[----:B------:R-:W-:-:S08]  /*0320*/  DFMA R48, R2, -R48, 1 ;  /* 0x3ff000000230742b */ /* 0x000fd00000000830 */
[----:B------:R-:W-:Y:S01]  /*0330*/  DFMA R48, R2, R48, R2 ;  /* 0x000000300230722b */ /* 0x000fe20000000002 */
[----:B------:R-:W-:Y:S10]  /*0340*/  @P1 BRA `(.L_x_2) ;  /* 0x0000000000101947 */ /* 0x000ff40003800000 */
[----:B------:R-:W-:-:S05]  /*0350*/  LOP3.LUT R0, R0, 0x7fffffff, RZ, 0xc0, !PT ;  /* 0x7fffffff00007812 */ /* 0x000fca00078ec0ff */
[----:B------:R-:W-:Y:S01]  /*0360*/  VIADD R9, R0, 0xfff00000 ;  /* 0xfff0000000097836 */ /* 0x000fe20000000000 */
[----:B------:R-:W-:-:S07]  /*0370*/  MOV R0, 0x390 ;  /* 0x0000039000007802 */ /* 0x000fce0000000f00 */
[----:B-----5:R-:W-:Y:S05]  /*0380*/  CALL.REL.NOINC `($__internal_0_$__cuda_sm20_dblrcp_rn_slowpath_v3) ;  /* 0x0000002800a87944 */ /* 0x020fea0003c00000 */
.L_x_2:
[----:B------:R-:W0:Y:S01]  /*0390*/  LDC.64 R44, c[0x0][0x390] ;  /* 0x0000e400ff2c7b82 */ /* 0x000e220000000a00 */
[----:B------:R-:W-:Y:S01]  /*03a0*/  MOV R2, 0x1 ;  /* 0x0000000100027802 */ /* 0x000fe20000000f00 */
[----:B-----5:R-:W-:Y:S01]  /*03b0*/  DADD R46, R28, -R26 ;  /* 0x000000001c2e7229 */ /* 0x020fe2000000081a */
[----:B------:R-:W-:Y:S09]  /*03c0*/  BSSY.RECONVERGENT B2, `(.L_x_3) ;  /* 0x0000017000027945 */ /* 0x000ff20003800200 */
[----:B------:R-:W-:Y:S01]  /*03d0*/  FSETP.GEU.AND P2, PT, |R47|, 6.5827683646048100446e-37, PT ;  /* 0x036000002f00780b */ /* 0x000fe20003f4e200 */
[----:B0-----:R-:W-:-:S06]  /*03e0*/  DADD R44, R44, R44 ;  /* 0x000000002c2c7229 */ /* 0x001fcc000000002c */
[----:B------:R-:W0:Y:S02]  /*03f0*/  MUFU.RCP64H R3, R45 ;  /* 0x0000002d00037308 */ /* 0x000e240000001800 */
[----:B0-----:R-:W-:-:S08]  /*0400*/  DFMA R4, -R44, R2, 1 ;  /* 0x3ff000002c04742b */ /* 0x001fd00000000102 */
[----:B------:R-:W-:-:S08]  /*0410*/  DFMA R4, R4, R4, R4 ;  /* 0x000000040404722b */ /* 0x000fd00000000004 */
[----:B------:R-:W-:-:S08]  /*0420*/  DFMA R4, R2, R4, R2 ;  /* 0x000000040204722b */ /* 0x000fd00000000002 */
[----:B------:R-:W-:-:S08]  /*0430*/  DFMA R2, -R44, R4, 1 ;  /* 0x3ff000002c02742b */ /* 0x000fd00000000104 */
[----:B------:R-:W-:-:S08]  /*0440*/  DFMA R2, R4, R2, R4 ;  /* 0x000000020402722b */ /* 0x000fd00000000004 */
[----:B------:R-:W-:-:S08]  /*0450*/  DMUL R42, R46, R2 ;  /* 0x000000022e2a7228 */ /* 0x000fd00000000000 */
[----:B------:R-:W-:-:S08]  /*0460*/  DFMA R4, -R44, R42, R46 ;  /* 0x0000002a2c04722b */ /* 0x000fd0000000012e */
[----:B------:R-:W-:-:S10]  /*0470*/  DFMA R42, R2, R4, R42 ;  /* 0x00000004022a722b */ /* 0x000fd4000000002a */
[----:B------:R-:W-:-:S05]  /*0480*/  FFMA R0, RZ, R45, R43 ;  /* 0x0000002dff007223 */ /* 0x000fca000000002b */
[----:B------:R-:W-:-:S13]  /*0490*/  FSETP.GT.AND P1, PT, |R0|, 1.469367938527859385e-39, PT ;  /* 0x001000000000780b */ /* 0x000fda0003f24200 */
[----:B------:R-:W-:Y:S05]  /*04a0*/  @P1 BRA P2, `(.L_x_4) ;  /* 0x0000000000201947 */ /* 0x000fea0001000000 */
[----:B------:R-:W-:Y:S01]  /*04b0*/  IMAD.MOV.U32 R36, RZ, RZ, R46 ;  /* 0x000000ffff247224 */ /* 0x000fe200078e002e */
[----:B------:R-:W-:Y:S01]  /*04c0*/  MOV R35, R45 ;  /* 0x0000002d00237202 */ /* 0x000fe20000000f00 */
[----:B------:R-:W-:Y:S01]  /*04d0*/  IMAD.MOV.U32 R37, RZ, RZ, R47 ;  /* 0x000000ffff257224 */ /* 0x000fe200078e002f */
[----:B------:R-:W-:Y:S01]  /*04e0*/  MOV R0, 0x510 ;  /* 0x0000051000007802 */ /* 0x000fe20000000f00 */
[----:B------:R-:W-:-:S07]  /*04f0*/  IMAD.MOV.U32 R34, RZ, RZ, R44 ;  /* 0x000000ffff227224 */ /* 0x000fce00078e002c */
[----:B------:R-:W-:Y:S05]  /*0500*/  CALL.REL.NOINC `($__internal_1_$__cuda_sm20_div_rn_f64_full) ;  /* 0x0000002800f87944 */ /* 0x000fea0003c00000 */
[----:B------:R-:W-:Y:S02]  /*0510*/  IMAD.MOV.U32 R42, RZ, RZ, R8 ;  /* 0x000000ffff2a7224 */ /* 0x000fe400078e0008 */
[----:B------:R-:W-:-:S07]  /*0520*/  IMAD.MOV.U32 R43, RZ, RZ, R9 ;  /* 0x000000ffff2b7224 */ /* 0x000fce00078e0009 */
.L_x_4:
[----:B------:R-:W-:Y:S05]  /*0530*/  BSYNC.RECONVERGENT B2 ;  /* 0x0000000000027941 */ /* 0x000fea0003800200 */
.L_x_3:
[----:B------:R-:W0:Y:S01]  /*0540*/  LDC.64 R2, c[0x0][0x398] ;  /* 0x0000e600ff027b82 */ /* 0x000e220000000a00 */
[----:B------:R-:W-:Y:S01]  /*0550*/  IMAD.MOV.U32 R4, RZ, RZ, 0x1 ;  /* 0x00000001ff047424 */ /* 0x000fe200078e00ff */
[----:B------:R-:W-:Y:S01]  /*0560*/  BSSY.RECONVERGENT B2, `(.L_x_5) ;  /* 0x0000018000027945 */ /* 0x000fe20003800200 */
[----:B0-----:R-:W-:-:S06]  /*0570*/  DADD R2, R2, R2 ;  /* 0x0000000002027229 */ /* 0x001fcc0000000002 */
[----:B------:R-:W0:Y:S02]  /*0580*/  MUFU.RCP64H R5, R3 ;  /* 0x0000000300057308 */ /* 0x000e240000001800 */
[----:B0-----:R-:W-:-:S08]  /*0590*/  DFMA R8, -R2, R4, 1 ;  /* 0x3ff000000208742b */ /* 0x001fd00000000104 */
[----:B------:R-:W-:-:S08]  /*05a0*/  DFMA R8, R8, R8, R8 ;  /* 0x000000080808722b */ /* 0x000fd00000000008 */
[----:B------:R-:W-:Y:S02]  /*05b0*/  DFMA R8, R4, R8, R4 ;  /* 0x000000080408722b */ /* 0x000fe40000000004 */
[----:B------:R-:W-:-:S06]  /*05c0*/  DADD R4, R16, -R12 ;  /* 0x0000000010047229 */ /* 0x000fcc000000080c */
[----:B------:R-:W-:-:S04]  /*05d0*/  DFMA R10, -R2, R8, 1 ;  /* 0x3ff00000020a742b */ /* 0x000fc80000000108 */
[----:B------:R-:W-:-:S04]  /*05e0*/  FSETP.GEU.AND P2, PT, |R5|, 6.5827683646048100446e-37, PT ;  /* 0x036000000500780b */ /* 0x000fc80003f4e200 */
[----:B------:R-:W-:-:S08]  /*05f0*/  DFMA R10, R8, R10, R8 ;  /* 0x0000000a080a722b */ /* 0x000fd00000000008 */
[----:B------:R-:W-:-:S08]  /*0600*/  DMUL R8, R4, R10 ;  /* 0x0000000a04087228 */ /* 0x000fd00000000000 */
[----:B------:R-:W-:-:S08]  /*0610*/  DFMA R32, -R2, R8, R4 ;  /* 0x000000080220722b */ /* 0x000fd00000000104 */
[----:B------:R-:W-:-:S10]  /*0620*/  DFMA R10, R10, R32, R8 ;  /* 0x000000200a0a722b */ /* 0x000fd40000000008 */
[----:B------:R-:W-:-:S05]  /*0630*/  FFMA R0, RZ, R3, R11 ;  /* 0x00000003ff007223 */ /* 0x000fca000000000b */
[----:B------:R-:W-:-:S13]  /*0640*/  FSETP.GT.AND P1, PT, |R0|, 1.469367938527859385e-39, PT ;  /* 0x001000000000780b */ /* 0x000fda0003f24200 */
[----:B------:R-:W-:Y:S05]  /*0650*/  @P1 BRA P2, `(.L_x_6) ;  /* 0x0000000000201947 */ /* 0x000fea0001000000 */
[----:B------:R-:W-:Y:S01]  /*0660*/  MOV R36, R4 ;  /* 0x0000000400247202 */ /* 0x000fe20000000f00 */
[----:B------:R-:W-:Y:S01]  /*0670*/  IMAD.MOV.U32 R37, RZ, RZ, R5 ;  /* 0x000000ffff257224 */ /* 0x000fe200078e0005 */
[----:B------:R-:W-:Y:S01]  /*0680*/  MOV R0, 0x6c0 ;  /* 0x000006c000007802 */ /* 0x000fe20000000f00 */
[----:B------:R-:W-:Y:S02]  /*0690*/  IMAD.MOV.U32 R34, RZ, RZ, R2 ;  /* 0x000000ffff227224 */ /* 0x000fe400078e0002 */
[----:B------:R-:W-:-:S07]  /*06a0*/  IMAD.MOV.U32 R35, RZ, RZ, R3 ;  /* 0x000000ffff237224 */ /* 0x000fce00078e0003 */
[----:B------:R-:W-:Y:S05]  /*06b0*/  CALL.REL.NOINC `($__internal_1_$__cuda_sm20_div_rn_f64_full) ;  /* 0x00000028008c7944 */ /* 0x000fea0003c00000 */
[----:B------:R-:W-:Y:S01]  /*06c0*/  MOV R10, R8 ;  /* 0x00000008000a7202 */ /* 0x000fe20000000f00 */
[----:B------:R-:W-:-:S07]  /*06d0*/  IMAD.MOV.U32 R11, RZ, RZ, R9 ;  /* 0x000000ffff0b7224 */ /* 0x000fce00078e0009 */
.L_x_6:
[----:B------:R-:W-:Y:S05]  /*06e0*/  BSYNC.RECONVERGENT B2 ;  /* 0x0000000000027941 */ /* 0x000fea0003800200 */
.L_x_5:
[----:B------:R-:W0:Y:S01]  /*06f0*/  LDC.64 R8, c[0x0][0x390] ;  /* 0x0000e400ff087b82 */ /* 0x000e220000000a00 */
[----:B------:R-:W-:Y:S01]  /*0700*/  DMUL R36, R46, R46 ;  /* 0x0000002e2e247228 */ /* 0x000fe20000000000 */
[----:B------:R-:W-:Y:S01]  /*0710*/  BSSY.RECONVERGENT B2, `(.L_x_7) ;  /* 0x0000015000027945 */ /* 0x000fe20003800200 */
[----:B------:R-:W-:-:S08]  /*0720*/  DADD R10, R10, R42 ;  /* 0x000000000a0a7229 */ /* 0x000fd0000000002a */
[----:B------:R-:W-:Y:S01]  /*0730*/  FSETP.GEU.AND P2, PT, |R37|, 6.5827683646048100446e-37, PT ;  /* 0x036000002500780b */ /* 0x000fe20003f4e200 */
[----:B------:R-:W-:Y:S02]  /*0740*/  DMUL R48, R10, R48 ;  /* 0x000000300a307228 */ /* 0x000fe40000000000 */
[----:B0-----:R-:W-:-:S08]  /*0750*/  DMUL R34, R8, 4 ;  /* 0x4010000008227828 */ /* 0x001fd00000000000 */
[----:B------:R-:W-:Y:S01]  /*0760*/  DMUL R34, R34, R8 ;  /* 0x0000000822227228 */ /* 0x000fe20000000000 */
[----:B------:R-:W-:-:S05]  /*0770*/  IMAD.MOV.U32 R8, RZ, RZ, 0x1 ;  /* 0x00000001ff087424 */ /* 0x000fca00078e00ff */
        /* <DEDUP_REMOVED lines=12> */
[----:B------:R-:W-:-:S07]  /*0840*/  MOV R0, 0x860 ;  /* 0x0000086000007802 */ /* 0x000fce0000000f00 */
[----:B------:R-:W-:Y:S05]  /*0850*/  CALL.REL.NOINC `($__internal_1_$__cuda_sm20_div_rn_f64_full) ;  /* 0x0000002800247944 */ /* 0x000fea0003c00000 */
.L_x_8:
[----:B------:R-:W-:Y:S05]  /*0860*/  BSYNC.RECONVERGENT B2 ;  /* 0x0000000000027941 */ /* 0x000fea0003800200 */
.L_x_7:
[----:B------:R-:W0:Y:S01]  /*0870*/  LDC.64 R34, c[0x0][0x398] ;  /* 0x0000e600ff227b82 */ /* 0x000e220000000a00 */
[----:B------:R-:W-:Y:S01]  /*0880*/  DMUL R36, R4, R4 ;  /* 0x0000000404247228 */ /* 0x000fe20000000000 */
[----:B------:R-:W-:Y:S09]  /*0890*/  BSSY.RECONVERGENT B2, `(.L_x_9) ;  /* 0x0000016000027945 */ /* 0x000ff20003800200 */
[----:B------:R-:W-:Y:S01]  /*08a0*/  FSETP.GEU.AND P2, PT, |R37|, 6.5827683646048100446e-37, PT ;  /* 0x036000002500780b */ /* 0x000fe20003f4e200 */
        /* <DEDUP_REMOVED lines=11> */
[----:B------:R-:W-:Y:S02]  /*0960*/  DFMA R10, R10, R32, R4 ;  /* 0x000000200a0a722b */ /* 0x000fe40000000004 */
[----:B------:R-:W-:-:S08]  /*0970*/  DADD R4, R48, -R8 ;  /* 0x0000000030047229 */ /* 0x000fd00000000808 */
[----:B------:R-:W-:-:S05]  /*0980*/  FFMA R0, RZ, R35, R11 ;  /* 0x00000023ff007223 */ /* 0x000fca000000000b */
[----:B------:R-:W-:-:S13]  /*0990*/  FSETP.GT.AND P1, PT, |R0|, 1.469367938527859385e-39, PT ;  /* 0x001000000000780b */ /* 0x000fda0003f24200 */
[----:B------:R-:W-:Y:S05]  /*09a0*/  @P1 BRA P2, `(.L_x_10) ;  /* 0x0000000000101947 */ /* 0x000fea0001000000 */
[----:B------:R-:W-:-:S07]  /*09b0*/  MOV R0, 0x9d0 ;  /* 0x000009d000007802 */ /* 0x000fce0000000f00 */
[----:B------:R-:W-:Y:S05]  /*09c0*/  CALL.REL.NOINC `($__internal_1_$__cuda_sm20_div_rn_f64_full) ;  /* 0x0000002400c87944 */ /* 0x000fea0003c00000 */
[----:B------:R-:W-:Y:S01]  /*09d0*/  MOV R10, R8 ;  /* 0x00000008000a7202 */ /* 0x000fe20000000f00 */
[----:B------:R-:W-:-:S07]  /*09e0*/  IMAD.MOV.U32 R11, RZ, RZ, R9 ;  /* 0x000000ffff0b7224 */ /* 0x000fce00078e0009 */
.L_x_10:
[----:B------:R-:W-:Y:S05]  /*09f0*/  BSYNC.RECONVERGENT B2 ;  /* 0x0000000000027941 */ /* 0x000fea0003800200 */
.L_x_9:
[----:B------:R-:W0:Y:S01]  /*0a00*/  MUFU.RCP64H R9, R3 ;  /* 0x0000000300097308 */ /* 0x000e220000001800 */
[----:B------:R-:W-:Y:S01]  /*0a10*/  IMAD.MOV.U32 R8, RZ, RZ, 0x1 ;  /* 0x00000001ff087424 */ /* 0x000fe200078e00ff */
[----:B------:R-:W-:Y:S01]  /*0a20*/  DADD R36, R18, -R14 ;  /* 0x0000000012247229 */ /* 0x000fe2000000080e */
[----:B------:R-:W-:Y:S01]  /*0a30*/  BSSY.RECONVERGENT B2, `(.L_x_11) ;  /* 0x0000014000027945 */ /* 0x000fe20003800200 */
[----:B------:R-:W-:-:S08]  /*0a40*/  DADD R4, R4, -R10 ;  /* 0x0000000004047229 */ /* 0x000fd0000000080a */
[----:B------:R-:W-:Y:S01]  /*0a50*/  FSETP.GEU.AND P2, PT, |R37|, 6.5827683646048100446e-37, PT ;  /* 0x036000002500780b */ /* 0x000fe20003f4e200 */
        /* <DEDUP_REMOVED lines=12> */
[----:B------:R-:W-:Y:S02]  /*0b20*/  MOV R35, R3 ;  /* 0x0000000300237202 */ /* 0x000fe40000000f00 */
[----:B------:R-:W-:-:S07]  /*0b30*/  MOV R0, 0xb50 ;  /* 0x00000b5000007802 */ /* 0x000fce0000000f00 */
[----:B------:R-:W-:Y:S05]  /*0b40*/  CALL.REL.NOINC `($__internal_1_$__cuda_sm20_div_rn_f64_full) ;  /* 0x0000002400687944 */ /* 0x000fea0003c00000 */
[----:B------:R-:W-:Y:S02]  /*0b50*/  IMAD.MOV.U32 R42, RZ, RZ, R8 ;  /* 0x000000ffff2a7224 */ /* 0x000fe400078e0008 */
[----:B------:R-:W-:-:S07]  /*0b60*/  IMAD.MOV.U32 R43, RZ, RZ, R9 ;  /* 0x000000ffff2b7224 */ /* 0x000fce00078e0009 */
.L_x_12:
[----:B------:R-:W-:Y:S05]  /*0b70*/  BSYNC.RECONVERGENT B2 ;  /* 0x0000000000027941 */ /* 0x000fea0003800200 */
.L_x_11:
[----:B------:R-:W0:Y:S01]  /*0b80*/  MUFU.RCP64H R3, R45 ;  /* 0x0000002d00037308 */ /* 0x000e220000001800 */
[----:B------:R-:W-:Y:S01]  /*0b90*/  IMAD.MOV.U32 R2, RZ, RZ, 0x1 ;  /* 0x00000001ff027424 */ /* 0x000fe200078e00ff */
[----:B------:R-:W-:Y:S01]  /*0ba0*/  DADD R36, R22, -R20 ;  /* 0x0000000016247229 */ /* 0x000fe20000000814 */
[----:B------:R-:W-:Y:S09]  /*0bb0*/  BSSY.RECONVERGENT B2, `(.L_x_13) ;  /* 0x0000011000027945 */ /* 0x000ff20003800200 */
        /* <DEDUP_REMOVED lines=14> */
[----:B------:R-:W-:-:S07]  /*0ca0*/  MOV R0, 0xcc0 ;  /* 0x00000cc000007802 */ /* 0x000fce0000000f00 */
[----:B------:R-:W-:Y:S05]  /*0cb0*/  CALL.REL.NOINC `($__internal_1_$__cuda_sm20_div_rn_f64_full) ;  /* 0x00000024000c7944 */ /* 0x000fea0003c00000 */
.L_x_14:
[----:B------:R-:W-:Y:S05]  /*0cc0*/  BSYNC.RECONVERGENT B2 ;  /* 0x0000000000027941 */ /* 0x000fea0003800200 */
.L_x_13:
[CC--:B------:R-:W-:Y:S01]  /*0cd0*/  DMUL R2, R8.reuse, R42.reuse ;  /* 0x0000002a08027228 */ /* 0x0c0fe20000000000 */
[----:B------:R-:W0:Y:S07]  /*0ce0*/  LDCU.64 UR4, c[0x0][0x3a8] ;  /* 0x00007500ff0477ac */ /* 0x000e2e0008000a00 */
[----:B------:R-:W-:-:S08]  /*0cf0*/  DFMA R2, R8, R42, R2 ;  /* 0x0000002a0802722b */ /* 0x000fd00000000002 */
[----:B------:R-:W-:-:S08]  /*0d00*/  DADD R2, R4, -R2 ;  /* 0x0000000004027229 */ /* 0x000fd00000000802 */
[----:B0-----:R-:W-:-:S11]  /*0d10*/  DMUL R2, R2, UR4 ;  /* 0x0000000402027c28 */ /* 0x001fd60008000000 */
.L_x_1:
[----:B------:R-:W-:Y:S05]  /*0d20*/  BSYNC.RECONVERGENT B1 ;  /* 0x0000000000017941 */ /* 0x000fea0003800200 */
.L_x_0:
[----:B------:R-:W0:Y:S02]  /*0d30*/  LDCU UR4, c[0x0][0x388] ;  /* 0x00007100ff0477ac */ /* 0x000e240008000800 */
[----:B0-----:R-:W-:-:S09]  /*0d40*/  UISETP.GE.AND UP0, UPT, UR4, 0x1, UPT ;  /* 0x000000010400788c */ /* 0x001fd2000bf06270 */
[----:B------:R-:W-:Y:S05]  /*0d50*/  BRA.U !UP0, `(.L_x_15) ;  /* 0x00000011088c7547 */ /* 0x000fea000b800000 */
[----:B------:R-:W0:Y:S01]  /*0d60*/  LDC.64 R8, c[0x0][0x390] ;  /* 0x0000e400ff087b82 */ /* 0x000e220000000a00 */
[----:B------:R-:W-:Y:S01]  /*0d70*/  UISETP.GE.U32.AND UP0, UPT, UR4, 0x4, UPT ;  /* 0x000000040400788c */ /* 0x000fe2000bf06070 */
[----:B------:R-:W-:Y:S01]  /*0d80*/  ISETP.NE.AND P1, PT, R6, RZ, PT ;  /* 0x000000ff0600720c */ /* 0x000fe20003f25270 */
[----:B------:R-:W-:-:S05]  /*0d90*/  ULOP3.LUT UR5, UR4, 0x3, URZ, 0xc0, !UPT ;  /* 0x0000000304057892 */ /* 0x000fca000f8ec0ff */
[----:B------:R-:W1:Y:S08]  /*0da0*/  LDC.64 R42, c[0x0][0x398] ;  /* 0x0000e600ff2a7b82 */ /* 0x000e700000000a00 */
[----:B------:R-:W2:Y:S01]  /*0db0*/  LDC.64 R60, c[0x0][0x380] ;  /* 0x0000e000ff3c7b82 */ /* 0x000ea20000000a00 */
[----:B0-----:R-:W-:-:S07]  /*0dc0*/  DMUL R2, R2, R8 ;  /* 0x0000000802027228 */ /* 0x001fce0000000000 */
[----:B------:R-:W0:Y:S01]  /*0dd0*/  LDC.64 R56, c[0x0][0x3c8] ;  /* 0x0000f200ff387b82 */ /* 0x000e220000000a00 */
[-C--:B------:R-:W-:Y:S02]  /*0de0*/  DMUL R4, R2, R8.reuse ;  /* 0x0000000802047228 */ /* 0x080fe40000000000 */
[----:B------:R-:W-:-:S06]  /*0df0*/  DMUL R2, R8, R8 ;  /* 0x0000000808027228 */ /* 0x000fcc0000000000 */
[-C--:B-1----:R-:W-:Y:S01]  /*0e00*/  DMUL R4, R4, R42.reuse ;  /* 0x0000002a04047228 */ /* 0x082fe20000000000 */
[CC--:B--2---:R-:W-:Y:S01]  /*0e10*/  IMAD R51, R6.reuse, R60.reuse, RZ ;  /* 0x0000003c06337224 */ /* 0x0c4fe200078e02ff */
[----:B------:R-:W-:Y:S01]  /*0e20*/  DMUL R42, R42, R42 ;  /* 0x0000002a2a2a7228 */ /* 0x000fe20000000000 */
[--C-:B------:R-:W-:Y:S01]  /*0e30*/  IMAD.MOV R0, RZ, RZ, -R60.reuse ;  /* 0x000000ffff007224 */ /* 0x100fe200078e0a3c */
[-C--:B------:R-:W-:Y:S01]  /*0e40*/  IADD3 R47, PT, PT, R7, R61.reuse, RZ ;  /* 0x0000003d072f7210 */ /* 0x080fe20007ffe0ff */
[----:B------:R-:W-:Y:S01]  /*0e50*/  IMAD.IADD R55, R51, 0x1, R60 ;  /* 0x0000000133377824 */ /* 0x000fe200078e023c */
[----:B------:R-:W-:Y:S01]  /*0e60*/  ISETP.GE.AND P2, PT, R6, R61, PT ;  /* 0x0000003d0600720c */ /* 0x000fe20003f46270 */
[C---:B------:R-:W-:Y:S01]  /*0e70*/  IMAD.IADD R49, R7.reuse, 0x1, R51 ;  /* 0x0000000107317824 */ /* 0x040fe200078e0233 */
[C---:B------:R-:W-:Y:S01]  /*0e80*/  ISETP.LT.AND P1, PT, R7.reuse, R60, !P1 ;  /* 0x0000003c0700720c */ /* 0x040fe20004f21270 */
[----:B------:R-:W-:Y:S01]  /*0e90*/  IMAD R0, R0, 0x2, R55 ;  /* 0x0000000200007824 */ /* 0x000fe200078e0237 */
[----:B------:R-:W-:Y:S01]  /*0ea0*/  DADD R52, R42, R2 ;  /* 0x000000002a347229 */ /* 0x000fe20000000002 */
[C---:B0-----:R-:W-:Y:S01]  /*0eb0*/  IMAD.WIDE R44, R7.reuse, 0x8, R56 ;  /* 0x00000008072c7825 */ /* 0x041fe200078e0238 */
[----:B------:R-:W-:-:S03]  /*0ec0*/  ISETP.EQ.AND P2, PT, R7, RZ, !P2 ;  /* 0x000000ff0700720c */ /* 0x000fc60005742270 */
[----:B------:R-:W-:-:S03]  /*0ed0*/  IMAD.WIDE R48, R49, 0x8, R56 ;  /* 0x0000000831307825 */ /* 0x000fc600078e0238 */
[----:B------:R-:W-:Y:S01]  /*0ee0*/  DADD R52, R52, R52 ;  /* 0x0000000034347229 */ /* 0x000fe20000000034 */
[----:B------:R-:W-:Y:S02]  /*0ef0*/  IMAD.IADD R9, R7, 0x1, R0 ;  /* 0x0000000107097824 */ /* 0x000fe400078e0200 */
[----:B------:R-:W-:-:S04]  /*0f00*/  IMAD.WIDE R46, R47, 0x8, R56 ;  /* 0x000000082f2e7825 */ /* 0x000fc800078e0238 */
[----:B------:R-:W-:-:S04]  /*0f10*/  IMAD.WIDE R50, R51, 0x8, R56 ;  /* 0x0000000833327825 */ /* 0x000fc800078e0238 */
[----:B------:R-:W-:-:S04]  /*0f20*/  IMAD.WIDE R54, R55, 0x8, R56 ;  /* 0x0000000837367825 */ /* 0x000fc800078e0238 */
[----:B------:R-:W-:-:S04]  /*0f30*/  IMAD.WIDE R58, R61, 0x8, R44 ;  /* 0x000000083d3a7825 */ /* 0x000fc800078e022c */
[----:B------:R-:W-:-:S04]  /*0f40*/  IMAD.WIDE R56, R9, 0x8, R56 ;  /* 0x0000000809387825 */ /* 0x000fc800078e0238 */
[----:B------:R-:W-:Y:S01]  /*0f50*/  IMAD.WIDE R60, R60, 0x8, R48 ;  /* 0x000000083c3c7825 */ /* 0x000fe200078e0230 */
[----:B------:R-:W-:Y:S06]  /*0f60*/  BRA.U !UP0, `(.L_x_16) ;  /* 0x0000000d08287547 */ /* 0x000fec000b800000 */
[----:B------:R-:W-:Y:S01]  /*0f70*/  ULOP3.LUT UR4, UR4, 0x7ffffffc, URZ, 0xc0, !UPT ;  /* 0x7ffffffc04047892 */ /* 0x000fe2000f8ec0ff */
[----:B------:R-:W0:Y:S03]  /*0f80*/  LDCU.64 UR8, c[0x0][0x398] ;  /* 0x00007300ff0877ac */ /* 0x000e260008000a00 */
[----:B------:R-:W-:-:S12]  /*0f90*/  UIADD3 UR4, UPT, UPT, -UR4, URZ, URZ ;  /* 0x000000ff04047290 */ /* 0x000fd8000fffe1ff */
.L_x_49:
[----:B------:R-:W-:Y:S01]  /*0fa0*/  UIADD3 UR4, UPT, UPT, UR4, 0x4, URZ ;  /* 0x0000000404047890 */ /* 0x000fe2000fffe0ff */
[----:B------:R-:W-:Y:S03]  /*0fb0*/  BSSY.RECONVERGENT B1, `(.L_x_17) ;  /* 0x0000021000017945 */ /* 0x000fe60003800200 */
[----:B------:R-:W-:Y:S01]  /*0fc0*/  UISETP.NE.AND UP0, UPT, UR4, URZ, UPT ;  /* 0x000000ff0400728c */ /* 0x000fe2000bf05270 */
[----:B01234-:R-:W-:Y:S10]  /*0fd0*/  @!P0 BRA `(.L_x_18) ;  /* 0x0000000000788947 */ /* 0x01fff40003800000 */
[----:B------:R-:W2:Y:S04]  /*0fe0*/  LDG.E.64 R32, desc[UR6][R60.64] ;  /* 0x000000063c207981 */ /* 0x000ea8000c1e1b00 */
[----:B------:R-:W2:Y:S04]  /*0ff0*/  LDG.E.64 R34, desc[UR6][R56.64] ;  /* 0x0000000638227981 */ /* 0x000ea8000c1e1b00 */
[----:B------:R-:W3:Y:S04]  /*1000*/  LDG.E.64 R8, desc[UR6][R48.64+0x8] ;  /* 0x0000080630087981 */ /* 0x000ee8000c1e1b00 */
[----:B------:R-:W3:Y:S01]  /*1010*/  LDG.E.64 R10, desc[UR6][R48.64+-0x8] ;  /* 0xfffff806300a7981 */ /* 0x000ee2000c1e1b00 */
[----:B------:R-:W1:Y:S01]  /*1020*/  MUFU.RCP64H R37, R53 ;  /* 0x0000003500257308 */ /* 0x000e620000001800 */
[----:B------:R-:W-:Y:S01]  /*1030*/  MOV R36, 0x1 ;  /* 0x0000000100247802 */ /* 0x000fe20000000f00 */
[----:B------:R-:W-:Y:S05]  /*1040*/  BSSY.RECONVERGENT B2, `(.L_x_19) ;  /* 0x0000016000027945 */ /* 0x000fea0003800200 */
[----:B-1----:R-:W-:-:S08]  /*1050*/  DFMA R38, -R52, R36, 1 ;  /* 0x3ff000003426742b */ /* 0x002fd00000000124 */
[----:B------:R-:W-:-:S08]  /*1060*/  DFMA R38, R38, R38, R38 ;  /* 0x000000262626722b */ /* 0x000fd00000000026 */
[----:B------:R-:W-:Y:S02]  /*1070*/  DFMA R38, R36, R38, R36 ;  /* 0x000000262426722b */ /* 0x000fe40000000024 */
[----:B--2---:R-:W-:Y:S02]  /*1080*/  DADD R32, R32, R34 ;  /* 0x0000000020207229 */ /* 0x004fe40000000022 */
[----:B---3--:R-:W-:-:S06]  /*1090*/  DADD R8, R8, R10 ;  /* 0x0000000008087229 */ /* 0x008fcc000000000a */
[----:B------:R-:W-:Y:S02]  /*10a0*/  DMUL R32, R2, R32 ;  /* 0x0000002002207228 */ /* 0x000fe40000000000 */
[----:B------:R-:W-:-:S06]  /*10b0*/  DFMA R10, -R52, R38, 1 ;  /* 0x3ff00000340a742b */ /* 0x000fcc0000000126 */
[----:B------:R-:W-:Y:S02]  /*10c0*/  DFMA R8, R42, R8, R32 ;  /* 0x000000082a08722b */ /* 0x000fe40000000020 */
[----:B------:R-:W-:-:S06]  /*10d0*/  DFMA R10, R38, R10, R38 ;  /* 0x0000000a260a722b */ /* 0x000fcc0000000026 */
[----:B0-----:R-:W-:-:S08]  /*10e0*/  DFMA R36, -R4, UR8, R8 ;  /* 0x0000000804247c2b */ /* 0x001fd00008000108 */
[----:B------:R-:W-:Y:S02]  /*10f0*/  DMUL R8, R36, R10 ;  /* 0x0000000a24087228 */ /* 0x000fe40000000000 */
[----:B------:R-:W-:-:S06]  /*1100*/  FSETP.GEU.AND P4, PT, |R37|, 6.5827683646048100446e-37, PT ;  /* 0x036000002500780b */ /* 0x000fcc0003f8e200 */
[----:B------:R-:W-:-:S08]  /*1110*/  DFMA R32, -R52, R8, R36 ;  /* 0x000000083420722b */ /* 0x000fd00000000124 */
[----:B------:R-:W-:-:S10]  /*1120*/  DFMA R8, R10, R32, R8 ;  /* 0x000000200a08722b */ /* 0x000fd40000000008 */
[----:B------:R-:W-:-:S05]  /*1130*/  FFMA R0, RZ, R53, R9 ;  /* 0x00000035ff007223 */ /* 0x000fca0000000009 */
[----:B------:R-:W-:-:S13]  /*1140*/  FSETP.GT.AND P3, PT, |R0|, 1.469367938527859385e-39, PT ;  /* 0x001000000000780b */ /* 0x000fda0003f64200 */
[----:B------:R-:W-:Y:S05]  /*1150*/  @P3 BRA P4, `(.L_x_20) ;  /* 0x0000000000103947 */ /* 0x000fea0002000000 */
[----:B------:R-:W-:Y:S01]  /*1160*/  IMAD.MOV.U32 R34, RZ, RZ, R52 ;  /* 0x000000ffff227224 */ /* 0x000fe200078e0034 */
[----:B------:R-:W-:Y:S01]  /*1170*/  MOV R0, 0x11a0 ;  /* 0x000011a000007802 */ /* 0x000fe20000000f00 */
[----:B------:R-:W-:-:S07]  /*1180*/  IMAD.MOV.U32 R35, RZ, RZ, R53 ;  /* 0x000000ffff237224 */ /* 0x000fce00078e0035 */
[----:B------:R-:W-:Y:S05]  /*1190*/  CALL.REL.NOINC `($__internal_1_$__cuda_sm20_div_rn_f64_full) ;  /* 0x0000001c00d47944 */ /* 0x000fea0003c00000 */
.L_x_20:
[----:B------:R-:W-:Y:S05]  /*11a0*/  BSYNC.RECONVERGENT B2 ;  /* 0x0000000000027941 */ /* 0x000fea0003800200 */
.L_x_19:
[----:B------:R1:W-:Y:S02]  /*11b0*/  STG.E.64 desc[UR6][R48.64], R8 ;  /* 0x0000000830007986 */ /* 0x0003e4000c101b06 */
.L_x_18:
[----:B0-----:R-:W-:Y:S05]  /*11c0*/  BSYNC.RECONVERGENT B1 ;  /* 0x0000000000017941 */ /* 0x001fea0003800200 */
.L_x_17:
[----:B------:R-:W-:Y:S06]  /*11d0*/  BAR.SYNC.DEFER_BLOCKING 0x0 ;  /* 0x0000000000007b1d */ /* 0x000fec0000010000 */
[----:B------:R-:W-:Y:S04]  /*11e0*/  BSSY.RECONVERGENT B0, `(.L_x_21) ;  /* 0x0000005000007945 */ /* 0x000fe80003800200 */
[----:B------:R-:W-:Y:S05]  /*11f0*/  @!P1 BRA `(.L_x_22) ;  /* 0x00000000000c9947 */ /* 0x000fea0003800000 */
[----:B-1----:R-:W2:Y:S04]  /*1200*/  LDG.E.64 R8, desc[UR6][R46.64] ;  /* 0x000000062e087981 */ /* 0x002ea8000c1e1b00 */
[----:B--2---:R0:W-:Y:S04]  /*1210*/  STG.E.64 desc[UR6][R44.64], R8 ;  /* 0x000000082c007986 */ /* 0x0041e8000c101b06 */
[----:B------:R0:W-:Y:S02]  /*1220*/  STG.E.64 desc[UR6][R58.64+-0x8], RZ ;  /* 0xfffff8ff3a007986 */ /* 0x0001e4000c101b06 */
.L_x_22:
[----:B------:R-:W-:Y:S05]  /*1230*/  BSYNC.RECONVERGENT B0 ;  /* 0x0000000000007941 */ /* 0x000fea0003800200 */
.L_x_21:
[----:B------:R-:W-:Y:S06]  /*1240*/  BAR.SYNC.DEFER_BLOCKING 0x0 ;  /* 0x0000000000007b1d */ /* 0x000fec0000010000 */
[----:B------:R-:W-:Y:S04]  /*1250*/  BSSY.RECONVERGENT B0, `(.L_x_23) ;  /* 0x0000006000007945 */ /* 0x000fe80003800200 */
[----:B------:R-:W-:Y:S05]  /*1260*/  @!P2 BRA `(.L_x_24) ;  /* 0x000000000010a947 */ /* 0x000fea0003800000 */
[----:B01----:R-:W2:Y:S04]  /*1270*/  LDG.E.64 R8, desc[UR6][R54.64+-0x10] ;  /* 0xfffff00636087981 */ /* 0x003ea8000c1e1b00 */
[----:B--2---:R2:W-:Y:S04]  /*1280*/  STG.E.64 desc[UR6][R54.64+-0x8], R8 ;  /* 0xfffff80836007986 */ /* 0x0045e8000c101b06 */
[----:B------:R-:W3:Y:S04]  /*1290*/  LDG.E.64 R10, desc[UR6][R50.64+0x8] ;  /* 0x00000806320a7981 */ /* 0x000ee8000c1e1b00 */
[----:B---3--:R2:W-:Y:S02]  /*12a0*/  STG.E.64 desc[UR6][R50.64], R10 ;  /* 0x0000000a32007986 */ /* 0x0085e4000c101b06 */
.L_x_24:
[----:B------:R-:W-:Y:S05]  /*12b0*/  BSYNC.RECONVERGENT B0 ;  /* 0x0000000000007941 */ /* 0x000fea0003800200 */
.L_x_23:
[----:B------:R-:W-:Y:S06]  /*12c0*/  BAR.SYNC.DEFER_BLOCKING 0x0 ;  /* 0x0000000000007b1d */ /* 0x000fec0000010000 */
[----:B------:R-:W-:Y:S04]  /*12d0*/  BSSY.RECONVERGENT B1, `(.L_x_25) ;  /* 0x0000020000017945 */ /* 0x000fe80003800200 */
[----:B------:R-:W-:Y:S05]  /*12e0*/  @!P0 BRA `(.L_x_26) ;  /* 0x0000000000788947 */ /* 0x000fea0003800000 */
[----:B------:R-:W3:Y:S04]  /*12f0*/  LDG.E.64 R32, desc[UR6][R60.64] ;  /* 0x000000063c207981 */ /* 0x000ee8000c1e1b00 */
[----:B------:R-:W3:Y:S04]  /*1300*/  LDG.E.64 R34, desc[UR6][R56.64] ;  /* 0x0000000638227981 */ /* 0x000ee8000c1e1b00 */
[----:B012---:R-:W2:Y:S04]  /*1310*/  LDG.E.64 R8, desc[UR6][R48.64+0x8] ;  /* 0x0000080630087981 */ /* 0x007ea8000c1e1b00 */
[----:B------:R-:W2:Y:S01]  /*1320*/  LDG.E.64 R10, desc[UR6][R48.64+-0x8] ;  /* 0xfffff806300a7981 */ /* 0x000ea2000c1e1b00 */
[----:B------:R-:W0:Y:S01]  /*1330*/  MUFU.RCP64H R37, R53 ;  /* 0x0000003500257308 */ /* 0x000e220000001800 */
[----:B------:R-:W-:Y:S01]  /*1340*/  IMAD.MOV.U32 R36, RZ, RZ, 0x1 ;  /* 0x00000001ff247424 */ /* 0x000fe200078e00ff */
[----:B------:R-:W-:Y:S05]  /*1350*/  BSSY.RECONVERGENT B2, `(.L_x_27) ;  /* 0x0000016000027945 */ /* 0x000fea0003800200 */
[----:B0-----:R-:W-:-:S08]  /*1360*/  DFMA R38, -R52, R36, 1 ;  /* 0x3ff000003426742b */ /* 0x001fd00000000124 */
[----:B------:R-:W-:-:S08]  /*1370*/  DFMA R38, R38, R38, R38 ;  /* 0x000000262626722b */ /* 0x000fd00000000026 */
[----:B------:R-:W-:Y:S02]  /*1380*/  DFMA R38, R36, R38, R36 ;  /* 0x000000262426722b */ /* 0x000fe40000000024 */
[----:B---3--:R-:W-:Y:S02]  /*1390*/  DADD R32, R32, R34 ;  /* 0x0000000020207229 */ /* 0x008fe40000000022 */
[----:B--2---:R-:W-:-:S06]  /*13a0*/  DADD R8, R8, R10 ;  /* 0x0000000008087229 */ /* 0x004fcc000000000a */
[----:B------:R-:W-:Y:S02]  /*13b0*/  DMUL R32, R2, R32 ;  /* 0x0000002002207228 */ /* 0x000fe40000000000 */
[----:B------:R-:W-:-:S06]  /*13c0*/  DFMA R10, -R52, R38, 1 ;  /* 0x3ff00000340a742b */ /* 0x000fcc0000000126 */
[----:B------:R-:W-:Y:S02]  /*13d0*/  DFMA R8, R42, R8, R32 ;  /* 0x000000082a08722b */ /* 0x000fe40000000020 */
[----:B------:R-:W-:-:S06]  /*13e0*/  DFMA R38, R38, R10, R38 ;  /* 0x0000000a2626722b */ /* 0x000fcc0000000026 */
[----:B------:R-:W-:-:S08]  /*13f0*/  DFMA R36, -R4, UR8, R8 ;  /* 0x0000000804247c2b */ /* 0x000fd00008000108 */
[----:B------:R-:W-:Y:S02]  /*1400*/  DMUL R8, R38, R36 ;  /* 0x0000002426087228 */ /* 0x000fe40000000000 */
[----:B------:R-:W-:-:S06]  /*1410*/  FSETP.GEU.AND P4, PT, |R37|, 6.5827683646048100446e-37, PT ;  /* 0x036000002500780b */ /* 0x000fcc0003f8e200 */
        /* <DEDUP_REMOVED lines=9> */
.L_x_28:
[----:B------:R-:W-:Y:S05]  /*14b0*/  BSYNC.RECONVERGENT B2 ;  /* 0x0000000000027941 */ /* 0x000fea0003800200 */
.L_x_27:
[----:B------:R3:W-:Y:S02]  /*14c0*/  STG.E.64 desc[UR6][R48.64], R8 ;  /* 0x0000000830007986 */ /* 0x0007e4000c101b06 */
.L_x_26:
[----:B------:R-:W-:Y:S05]  /*14d0*/  BSYNC.RECONVERGENT B1 ;  /* 0x0000000000017941 */ /* 0x000fea0003800200 */
.L_x_25:
[----:B------:R-:W-:Y:S06]  /*14e0*/  BAR.SYNC.DEFER_BLOCKING 0x0 ;  /* 0x0000000000007b1d */ /* 0x000fec0000010000 */
[----:B------:R-:W-:Y:S04]  /*14f0*/  BSSY.RECONVERGENT B0, `(.L_x_29) ;  /* 0x0000005000007945 */ /* 0x000fe80003800200 */
[----:B------:R-:W-:Y:S05]  /*1500*/  @!P1 BRA `(.L_x_30) ;  /* 0x00000000000c9947 */ /* 0x000fea0003800000 */
[----:B0123--:R-:W2:Y:S04]  /*1510*/  LDG.E.64 R8, desc[UR6][R46.64] ;  /* 0x000000062e087981 */ /* 0x00fea8000c1e1b00 */
[----:B--2---:R4:W-:Y:S04]  /*1520*/  STG.E.64 desc[UR6][R44.64], R8 ;  /* 0x000000082c007986 */ /* 0x0049e8000c101b06 */
[----:B------:R4:W-:Y:S02]  /*1530*/  STG.E.64 desc[UR6][R58.64+-0x8], RZ ;  /* 0xfffff8ff3a007986 */ /* 0x0009e4000c101b06 */
.L_x_30:
[----:B------:R-:W-:Y:S05]  /*1540*/  BSYNC.RECONVERGENT B0 ;  /* 0x0000000000007941 */ /* 0x000fea0003800200 */
.L_x_29:
[----:B------:R-:W-:Y:S06]  /*1550*/  BAR.SYNC.DEFER_BLOCKING 0x0 ;  /* 0x0000000000007b1d */ /* 0x000fec0000010000 */
[----:B------:R-:W-:Y:S04]  /*1560*/  BSSY.RECONVERGENT B0, `(.L_x_31) ;  /* 0x0000006000007945 */ /* 0x000fe80003800200 */
[----:B------:R-:W-:Y:S05]  /*1570*/  @!P2 BRA `(.L_x_32) ;  /* 0x000000000010a947 */ /* 0x000fea0003800000 */
[----:B01234-:R-:W2:Y:S04]  /*1580*/  LDG.E.64 R8, desc[UR6][R54.64+-0x10] ;  /* 0xfffff00636087981 */ /* 0x01fea8000c1e1b00 */
[----:B--2---:R0:W-:Y:S04]  /*1590*/  STG.E.64 desc[UR6][R54.64+-0x8], R8 ;  /* 0xfffff80836007986 */ /* 0x0041e8000c101b06 */
[----:B------:R-:W2:Y:S04]  /*15a0*/  LDG.E.64 R10, desc[UR6][R50.64+0x8] ;  /* 0x00000806320a7981 */ /* 0x000ea8000c1e1b00 */
[----:B--2---:R0:W-:Y:S02]  /*15b0*/  STG.E.64 desc[UR6][R50.64], R10 ;  /* 0x0000000a32007986 */ /* 0x0041e4000c101b06 */
.L_x_32:
[----:B------:R-:W-:Y:S05]  /*15c0*/  BSYNC.RECONVERGENT B0 ;  /* 0x0000000000007941 */ /* 0x000fea0003800200 */
.L_x_31:
[----:B------:R-:W-:Y:S06]  /*15d0*/  BAR.SYNC.DEFER_BLOCKING 0x0 ;  /* 0x0000000000007b1d */ /* 0x000fec0000010000 */
[----:B------:R-:W-:Y:S04]  /*15e0*/  BSSY.RECONVERGENT B1, `(.L_x_33) ;  /* 0x0000020000017945 */ /* 0x000fe80003800200 */
[----:B------:R-:W-:Y:S05]  /*15f0*/  @!P0 BRA `(.L_x_34) ;  /* 0x0000000000788947 */ /* 0x000fea0003800000 */
[----:B------:R-:W5:Y:S04]  /*1600*/  LDG.E.64 R32, desc[UR6][R60.64] ;  /* 0x000000063c207981 */ /* 0x000f68000c1e1b00 */
[----:B------:R-:W5:Y:S04]  /*1610*/  LDG.E.64 R34, desc[UR6][R56.64] ;  /* 0x0000000638227981 */ /* 0x000f68000c1e1b00 */
[----:B01234-:R-:W2:Y:S04]  /*1620*/  LDG.E.64 R8, desc[UR6][R48.64+0x8] ;  /* 0x0000080630087981 */ /* 0x01fea8000c1e1b00 */
[----:B------:R-:W2:Y:S01]  /*1630*/  LDG.E.64 R10, desc[UR6][R48.64+-0x8] ;  /* 0xfffff806300a7981 */ /* 0x000ea2000c1e1b00 */
[----:B------:R-:W0:Y:S01]  /*1640*/  MUFU.RCP64H R37, R53 ;  /* 0x0000003500257308 */ /* 0x000e220000001800 */
[----:B------:R-:W-:Y:S01]  /*1650*/  IMAD.MOV.U32 R36, RZ, RZ, 0x1 ;  /* 0x00000001ff247424 */ /* 0x000fe200078e00ff */
[----:B------:R-:W-:Y:S05]  /*1660*/  BSSY.RECONVERGENT B2, `(.L_x_35) ;  /* 0x0000016000027945 */ /* 0x000fea0003800200 */
[----:B0-----:R-:W-:-:S08]  /*1670*/  DFMA R38, -R52, R36, 1 ;  /* 0x3ff000003426742b */ /* 0x001fd00000000124 */
[----:B------:R-:W-:-:S08]  /*1680*/  DFMA R38, R38, R38, R38 ;  /* 0x000000262626722b */ /* 0x000fd00000000026 */
[----:B------:R-:W-:Y:S02]  /*1690*/  DFMA R38, R36, R38, R36 ;  /* 0x000000262426722b */ /* 0x000fe40000000024 */
[----:B-----5:R-:W-:Y:S02]  /*16a0*/  DADD R32, R32, R34 ;  /* 0x0000000020207229 */ /* 0x020fe40000000022 */
        /* <DEDUP_REMOVED lines=17> */
.L_x_36:
[----:B------:R-:W-:Y:S05]  /*17c0*/  BSYNC.RECONVERGENT B2 ;  /* 0x0000000000027941 */ /* 0x000fea0003800200 */
.L_x_35:
[----:B------:R0:W-:Y:S02]  /*17d0*/  STG.E.64 desc[UR6][R48.64], R8 ;  /* 0x0000000830007986 */ /* 0x0001e4000c101b06 */
.L_x_34:
[----:B------:R-:W-:Y:S05]  /*17e0*/  BSYNC.RECONVERGENT B1 ;  /* 0x0000000000017941 */ /* 0x000fea0003800200 */
.L_x_33:
[----:B------:R-:W-:Y:S06]  /*17f0*/  BAR.SYNC.DEFER_BLOCKING 0x0 ;  /* 0x0000000000007b1d */ /* 0x000fec0000010000 */
[----:B------:R-:W-:Y:S04]  /*1800*/  BSSY.RECONVERGENT B0, `(.L_x_37) ;  /* 0x0000005000007945 */ /* 0x000fe80003800200 */
[----:B------:R-:W-:Y:S05]  /*1810*/  @!P1 BRA `(.L_x_38) ;  /* 0x00000000000c9947 */ /* 0x000fea0003800000 */
[----:B01234-:R-:W2:Y:S04]  /*1820*/  LDG.E.64 R8, desc[UR6][R46.64] ;  /* 0x000000062e087981 */ /* 0x01fea8000c1e1b00 */
[----:B--2---:R0:W-:Y:S04]  /*1830*/  STG.E.64 desc[UR6][R44.64], R8 ;  /* 0x000000082c007986 */ /* 0x0041e8000c101b06 */
[----:B------:R0:W-:Y:S02]  /*1840*/  STG.E.64 desc[UR6][R58.64+-0x8], RZ ;  /* 0xfffff8ff3a007986 */ /* 0x0001e4000c101b06 */
.L_x_38:
[----:B------:R-:W-:Y:S05]  /*1850*/  BSYNC.RECONVERGENT B0 ;  /* 0x0000000000007941 */ /* 0x000fea0003800200 */
.L_x_37:
[----:B------:R-:W-:Y:S06]  /*1860*/  BAR.SYNC.DEFER_BLOCKING 0x0 ;  /* 0x0000000000007b1d */ /* 0x000fec0000010000 */
[----:B------:R-:W-:Y:S04]  /*1870*/  BSSY.RECONVERGENT B0, `(.L_x_39) ;  /* 0x0000006000007945 */ /* 0x000fe80003800200 */
[----:B------:R-:W-:Y:S05]  /*1880*/  @!P2 BRA `(.L_x_40) ;  /* 0x000000000010a947 */ /* 0x000fea0003800000 */
[----:B01234-:R-:W2:Y:S04]  /*1890*/  LDG.E.64 R8, desc[UR6][R54.64+-0x10] ;  /* 0xfffff00636087981 */ /* 0x01fea8000c1e1b00 */
[----:B--2---:R0:W-:Y:S04]  /*18a0*/  STG.E.64 desc[UR6][R54.64+-0x8], R8 ;  /* 0xfffff80836007986 */ /* 0x0041e8000c101b06 */
[----:B------:R-:W2:Y:S04]  /*18b0*/  LDG.E.64 R10, desc[UR6][R50.64+0x8] ;  /* 0x00000806320a7981 */ /* 0x000ea8000c1e1b00 */
[----:B--2---:R0:W-:Y:S02]  /*18c0*/  STG.E.64 desc[UR6][R50.64], R10 ;  /* 0x0000000a32007986 */ /* 0x0041e4000c101b06 */
.L_x_40:
[----:B------:R-:W-:Y:S05]  /*18d0*/  BSYNC.RECONVERGENT B0 ;  /* 0x0000000000007941 */ /* 0x000fea0003800200 */
.L_x_39:
        /* <DEDUP_REMOVED lines=31> */
.L_x_44:
[----:B------:R-:W-:Y:S05]  /*1ad0*/  BSYNC.RECONVERGENT B2 ;  /* 0x0000000000027941 */ /* 0x000fea0003800200 */
.L_x_43:
[----:B------:R0:W-:Y:S02]  /*1ae0*/  STG.E.64 desc[UR6][R48.64], R8 ;  /* 0x0000000830007986 */ /* 0x0001e4000c101b06 */
.L_x_42:
[----:B------:R-:W-:Y:S05]  /*1af0*/  BSYNC.RECONVERGENT B1 ;  /* 0x0000000000017941 */ /* 0x000fea0003800200 */
.L_x_41:
[----:B------:R-:W-:Y:S06]  /*1b00*/  BAR.SYNC.DEFER_BLOCKING 0x0 ;  /* 0x0000000000007b1d */ /* 0x000fec0000010000 */
[----:B------:R-:W-:Y:S04]  /*1b10*/  BSSY.RECONVERGENT B0, `(.L_x_45) ;  /* 0x0000005000007945 */ /* 0x000fe80003800200 */
[----:B------:R-:W-:Y:S05]  /*1b20*/  @!P1 BRA `(.L_x_46) ;  /* 0x00000000000c9947 */ /* 0x000fea0003800000 */
[----:B01234-:R-:W2:Y:S04]  /*1b30*/  LDG.E.64 R8, desc[UR6][R46.64] ;  /* 0x000000062e087981 */ /* 0x01fea8000c1e1b00 */
[----:B--2---:R0:W-:Y:S04]  /*1b40*/  STG.E.64 desc[UR6][R44.64], R8 ;  /* 0x000000082c007986 */ /* 0x0041e8000c101b06 */
[----:B------:R0:W-:Y:S02]  /*1b50*/  STG.E.64 desc[UR6][R58.64+-0x8], RZ ;  /* 0xfffff8ff3a007986 */ /* 0x0001e4000c101b06 */
.L_x_46:
[----:B------:R-:W-:Y:S05]  /*1b60*/  BSYNC.RECONVERGENT B0 ;  /* 0x0000000000007941 */ /* 0x000fea0003800200 */
.L_x_45:
[----:B------:R-:W-:Y:S06]  /*1b70*/  BAR.SYNC.DEFER_BLOCKING 0x0 ;  /* 0x0000000000007b1d */ /* 0x000fec0000010000 */
[----:B------:R-:W-:Y:S04]  /*1b80*/  BSSY.RECONVERGENT B0, `(.L_x_47) ;  /* 0x0000006000007945 */ /* 0x000fe80003800200 */
[----:B------:R-:W-:Y:S05]  /*1b90*/  @!P2 BRA `(.L_x_48) ;  /* 0x000000000010a947 */ /* 0x000fea0003800000 */
[----:B01234-:R-:W2:Y:S04]  /*1ba0*/  LDG.E.64 R8, desc[UR6][R54.64+-0x10] ;  /* 0xfffff00636087981 */ /* 0x01fea8000c1e1b00 */
[----:B--2---:R0:W-:Y:S04]  /*1bb0*/  STG.E.64 desc[UR6][R54.64+-0x8], R8 ;  /* 0xfffff80836007986 */ /* 0x0041e8000c101b06 */
[----:B------:R-:W2:Y:S04]  /*1bc0*/  LDG.E.64 R10, desc[UR6][R50.64+0x8] ;  /* 0x00000806320a7981 */ /* 0x000ea8000c1e1b00 */
[----:B--2---:R0:W-:Y:S02]  /*1bd0*/  STG.E.64 desc[UR6][R50.64], R10 ;  /* 0x0000000a32007986 */ /* 0x0041e4000c101b06 */
.L_x_48:
[----:B------:R-:W-:Y:S05]  /*1be0*/  BSYNC.RECONVERGENT B0 ;  /* 0x0000000000007941 */ /* 0x000fea0003800200 */
.L_x_47:
[----:B------:R-:W-:Y:S06]  /*1bf0*/  BAR.SYNC.DEFER_BLOCKING 0x0 ;  /* 0x0000000000007b1d */ /* 0x000fec0000010000 */
[----:B------:R-:W-:Y:S05]  /*1c00*/  BRA.U UP0, `(.L_x_49) ;  /* 0xfffffff100e47547 */ /* 0x000fea000b83ffff */
.L_x_16:
[----:B------:R-:W-:-:S09]  /*1c10*/  UISETP.NE.AND UP0, UPT, UR5, URZ, UPT ;  /* 0x000000ff0500728c */ /* 0x000fd2000bf05270 */
[----:B------:R-:W-:Y:S05]  /*1c20*/  BRA.U !UP0, `(.L_x_15) ;  /* 0x0000000108d87547 */ /* 0x000fea000b800000 */
[----:B------:R-:W0:Y:S01]  /*1c30*/  LDCU.64 UR8, c[0x0][0x398] ;  /* 0x00007300ff0877ac */ /* 0x000e220008000a00 */
[----:B------:R-:W-:-:S12]  /*1c40*/  UIADD3 UR4, UPT, UPT, -UR5, URZ, URZ ;  /* 0x000000ff05047290 */ /* 0x000fd8000fffe1ff */
.L_x_58:
[----:B------:R-:W-:Y:S01]  /*1c50*/  UIADD3 UR4, UPT, UPT, UR4, 0x1, URZ ;  /* 0x0000000104047890 */ /* 0x000fe2000fffe0ff */
[----:B------:R-:W-:Y:S03]  /*1c60*/  BSSY.RECONVERGENT B1, `(.L_x_50) ;  /* 0x0000021000017945 */ /* 0x000fe60003800200 */
[----:B------:R-:W-:Y:S01]  /*1c70*/  UISETP.NE.AND UP0, UPT, UR4, URZ, UPT ;  /* 0x000000ff0400728c */ /* 0x000fe2000bf05270 */
[----:B------:R-:W-:Y:S10]  /*1c80*/  @!P0 BRA `(.L_x_51) ;  /* 0x0000000000788947 */ /* 0x000ff40003800000 */
[----:B------:R-:W5:Y:S04]  /*1c90*/  LDG.E.64 R32, desc[UR6][R60.64] ;  /* 0x000000063c207981 */ /* 0x000f68000c1e1b00 */
[----:B------:R-:W5:Y:S04]  /*1ca0*/  LDG.E.64 R34, desc[UR6][R56.64] ;  /* 0x0000000638227981 */ /* 0x000f68000c1e1b00 */
[----:B01234-:R-:W2:Y:S04]  /*1cb0*/  LDG.E.64 R8, desc[UR6][R48.64+0x8] ;  /* 0x0000080630087981 */ /* 0x01fea8000c1e1b00 */
[----:B------:R-:W2:Y:S01]  /*1cc0*/  LDG.E.64 R10, desc[UR6][R48.64+-0x8] ;  /* 0xfffff806300a7981 */ /* 0x000ea2000c1e1b00 */
[----:B------:R-:W0:Y:S01]  /*1cd0*/  MUFU.RCP64H R37, R53 ;  /* 0x0000003500257308 */ /* 0x000e220000001800 */
[----:B------:R-:W-:Y:S01]  /*1ce0*/  MOV R36, 0x1 ;  /* 0x0000000100247802 */ /* 0x000fe20000000f00 */
        /* <DEDUP_REMOVED lines=22> */
.L_x_53:
[----:B------:R-:W-:Y:S05]  /*1e50*/  BSYNC.RECONVERGENT B2 ;  /* 0x0000000000027941 */ /* 0x000fea0003800200 */
.L_x_52:
[----:B------:R0:W-:Y:S02]  /*1e60*/  STG.E.64 desc[UR6][R48.64], R8 ;  /* 0x0000000830007986 */ /* 0x0001e4000c101b06 */
.L_x_51:
[----:B0-----:R-:W-:Y:S05]  /*1e70*/  BSYNC.RECONVERGENT B1 ;  /* 0x0000000000017941 */ /* 0x001fea0003800200 */
.L_x_50:
[----:B------:R-:W-:Y:S06]  /*1e80*/  BAR.SYNC.DEFER_BLOCKING 0x0 ;  /* 0x0000000000007b1d */ /* 0x000fec0000010000 */
[----:B------:R-:W-:Y:S04]  /*1e90*/  BSSY.RECONVERGENT B0, `(.L_x_54) ;  /* 0x0000005000007945 */ /* 0x000fe80003800200 */
[----:B------:R-:W-:Y:S05]  /*1ea0*/  @!P1 BRA `(.L_x_55) ;  /* 0x00000000000c9947 */ /* 0x000fea0003800000 */
[----:B-1234-:R-:W2:Y:S04]  /*1eb0*/  LDG.E.64 R8, desc[UR6][R46.64] ;  /* 0x000000062e087981 */ /* 0x01eea8000c1e1b00 */
[----:B--2---:R0:W-:Y:S04]  /*1ec0*/  STG.E.64 desc[UR6][R44.64], R8 ;  /* 0x000000082c007986 */ /* 0x0041e8000c101b06 */
[----:B------:R0:W-:Y:S02]  /*1ed0*/  STG.E.64 desc[UR6][R58.64+-0x8], RZ ;  /* 0xfffff8ff3a007986 */ /* 0x0001e4000c101b06 */
.L_x_55:
[----:B------:R-:W-:Y:S05]  /*1ee0*/  BSYNC.RECONVERGENT B0 ;  /* 0x0000000000007941 */ /* 0x000fea0003800200 */
.L_x_54:
[----:B------:R-:W-:Y:S06]  /*1ef0*/  BAR.SYNC.DEFER_BLOCKING 0x0 ;  /* 0x0000000000007b1d */ /* 0x000fec0000010000 */
[----:B------:R-:W-:Y:S04]  /*1f00*/  BSSY.RECONVERGENT B0, `(.L_x_56) ;  /* 0x0000006000007945 */ /* 0x000fe80003800200 */
[----:B------:R-:W-:Y:S05]  /*1f10*/  @!P2 BRA `(.L_x_57) ;  /* 0x000000000010a947 */ /* 0x000fea0003800000 */
[----:B01234-:R-:W2:Y:S04]  /*1f20*/  LDG.E.64 R8, desc[UR6][R54.64+-0x10] ;  /* 0xfffff00636087981 */ /* 0x01fea8000c1e1b00 */
[----:B--2---:R0:W-:Y:S04]  /*1f30*/  STG.E.64 desc[UR6][R54.64+-0x8], R8 ;  /* 0xfffff80836007986 */ /* 0x0041e8000c101b06 */
[----:B------:R-:W2:Y:S04]  /*1f40*/  LDG.E.64 R10, desc[UR6][R50.64+0x8] ;  /* 0x00000806320a7981 */ /* 0x000ea8000c1e1b00 */
[----:B--2---:R0:W-:Y:S02]  /*1f50*/  STG.E.64 desc[UR6][R50.64], R10 ;  /* 0x0000000a32007986 */ /* 0x0041e4000c101b06 */
.L_x_57:
[----:B------:R-:W-:Y:S05]  /*1f60*/  BSYNC.RECONVERGENT B0 ;  /* 0x0000000000007941 */ /* 0x000fea0003800200 */
.L_x_56:
[----:B------:R-:W-:Y:S06]  /*1f70*/  BAR.SYNC.DEFER_BLOCKING 0x0 ;  /* 0x0000000000007b1d */ /* 0x000fec0000010000 */
[----:B------:R-:W-:Y:S05]  /*1f80*/  BRA.U UP0, `(.L_x_58) ;  /* 0xfffffffd00307547 */ /* 0x000fea000b83ffff */
.L_x_15:
[----:B------:R-:W-:Y:S05]  /*1f90*/  @!P0 EXIT ;  /* 0x000000000000894d */ /* 0x000fea0003800000 */
[----:B------:R-:W5:Y:S01]  /*1fa0*/  LDCU UR4, c[0x0][0x394] ;  /* 0x00007280ff0477ac */ /* 0x000f620008000800 */
[----:B0-2---:R-:W0:Y:S01]  /*1fb0*/  LDC.64 R10, c[0x0][0x390] ;  /* 0x0000e400ff0a7b82 */ /* 0x005e220000000a00 */
[----:B------:R-:W-:Y:S01]  /*1fc0*/  IMAD.MOV.U32 R2, RZ, RZ, 0x1 ;  /* 0x00000001ff027424 */ /* 0x000fe200078e00ff */
[----:B------:R-:W-:Y:S01]  /*1fd0*/  BSSY.RECONVERGENT B1, `(.L_x_59) ;  /* 0x0000017000017945 */ /* 0x000fe20003800200 */
[----:B------:R-:W2:Y:S01]  /*1fe0*/  LDCU.64 UR8, c[0x0][0x3a0] ;  /* 0x00007400ff0877ac */ /* 0x000ea20008000a00 */
[----:B-----5:R-:W0:Y:S03]  /*1ff0*/  MUFU.RCP64H R3, UR4 ;  /* 0x0000000400037d08 */ /* 0x020e260008001800 */
[----:B0-----:R-:W-:-:S08]  /*2000*/  DFMA R4, R2, -R10, 1 ;  /* 0x3ff000000204742b */ /* 0x001fd0000000080a */
[----:B------:R-:W-:-:S08]  /*2010*/  DFMA R4, R4, R4, R4 ;  /* 0x000000040404722b */ /* 0x000fd00000000004 */
[----:B------:R-:W-:Y:S02]  /*2020*/  DFMA R4, R2, R4, R2 ;  /* 0x000000040204722b */ /* 0x000fe40000000002 */
[----:B--2---:R-:W-:-:S06]  /*2030*/  DMUL R2, R30, UR8 ;  /* 0x000000081e027c28 */ /* 0x004fcc0008000000 */
[----:B-1-34-:R-:W-:-:S04]  /*2040*/  DFMA R8, R4, -R10, 1 ;  /* 0x3ff000000408742b */ /* 0x01afc8000000080a */
[----:B------:R-:W-:-:S04]  /*2050*/  FSETP.GEU.AND P1, PT, |R3|, 6.5827683646048100446e-37, PT ;  /* 0x036000000300780b */ /* 0x000fc80003f2e200 */
[----:B------:R-:W-:-:S08]  /*2060*/  DFMA R8, R4, R8, R4 ;  /* 0x000000080408722b */ /* 0x000fd00000000004 */
[----:B------:R-:W-:-:S08]  /*2070*/  DMUL R4, R2, R8 ;  /* 0x0000000802047228 */ /* 0x000fd00000000000 */
[----:B------:R-:W-:-:S08]  /*2080*/  DFMA R10, R4, -R10, R2 ;  /* 0x8000000a040a722b */ /* 0x000fd00000000002 */
[----:B------:R-:W-:-:S10]  /*2090*/  DFMA R8, R8, R10, R4 ;  /* 0x0000000a0808722b */ /* 0x000fd40000000004 */
[----:B------:R-:W-:-:S05]  /*20a0*/  FFMA R0, RZ, UR4, R9 ;  /* 0x00000004ff007c23 */ /* 0x000fca0008000009 */
[----:B------:R-:W-:-:S13]  /*20b0*/  FSETP.GT.AND P0, PT, |R0|, 1.469367938527859385e-39, PT ;  /* 0x001000000000780b */ /* 0x000fda0003f04200 */
[----:B------:R-:W-:Y:S05]  /*20c0*/  @P0 BRA P1, `(.L_x_60) ;  /* 0x00000000001c0947 */ /* 0x000fea0000800000 */
[----:B------:R-:W0:Y:S01]  /*20d0*/  LDCU.64 UR4, c[0x0][0x390] ;  /* 0x00007200ff0477ac */ /* 0x000e220008000a00 */
[----:B------:R-:W-:Y:S01]  /*20e0*/  MOV R36, R2 ;  /* 0x0000000200247202 */ /* 0x000fe20000000f00 */
[----:B------:R-:W-:Y:S01]  /*20f0*/  IMAD.MOV.U32 R37, RZ, RZ, R3 ;  /* 0x000000ffff257224 */ /* 0x000fe200078e0003 */
[----:B------:R-:W-:Y:S01]  /*2100*/  MOV R0, 0x2140 ;  /* 0x0000214000007802 */ /* 0x000fe20000000f00 */
[----:B0-----:R-:W-:Y:S02]  /*2110*/  IMAD.U32 R34, RZ, RZ, UR4 ;  /* 0x00000004ff227e24 */ /* 0x001fe4000f8e00ff */
[----:B------:R-:W-:-:S07]  /*2120*/  IMAD.U32 R35, RZ, RZ, UR5 ;  /* 0x00000005ff237e24 */ /* 0x000fce000f8e00ff */
[----:B------:R-:W-:Y:S05]  /*2130*/  CALL.REL.NOINC `($__internal_1_$__cuda_sm20_div_rn_f64_full) ;  /* 0x0000000c00ec7944 */ /* 0x000fea0003c00000 */
.L_x_60:
[----:B------:R-:W-:Y:S05]  /*2140*/  BSYNC.RECONVERGENT B1 ;  /* 0x0000000000017941 */ /* 0x000fea0003800200 */
.L_x_59:
[----:B------:R-:W0:Y:S01]  /*2150*/  LDCU UR4, c[0x0][0x39c] ;  /* 0x00007380ff0477ac */ /* 0x000e220008000800 */
[----:B------:R-:W1:Y:S01]  /*2160*/  LDC.64 R32, c[0x0][0x398] ;  /* 0x0000e600ff207b82 */ /* 0x000e620000000a00 */
[----:B------:R-:W-:Y:S01]  /*2170*/  MOV R4, 0x1 ;  /* 0x0000000100047802 */ /* 0x000fe20000000f00 */
[----:B------:R-:W-:Y:S01]  /*2180*/  DADD R46, R30, -R26 ;  /* 0x000000001e2e7229 */ /* 0x000fe2000000081a */
[----:B------:R-:W-:Y:S01]  /*2190*/  FSETP.GEU.AND P1, PT, |R3|, 6.5827683646048100446e-37, PT ;  /* 0x036000000300780b */ /* 0x000fe20003f2e200 */
[----:B------:R-:W-:Y:S06]  /*21a0*/  BSSY.RECONVERGENT B1, `(.L_x_61) ;  /* 0x0000017000017945 */ /* 0x000fec0003800200 */
[----:B------:R-:W-:Y:S01]  /*21b0*/  DFMA R46, R46, -R8, R30 ;  /* 0x800000082e2e722b */ /* 0x000fe2000000001e */
[----:B0-----:R-:W1:Y:S02]  /*21c0*/  MUFU.RCP64H R5, UR4 ;  /* 0x0000000400057d08 */ /* 0x001e640008001800 */
[----:B-1----:R-:W-:-:S08]  /*21d0*/  DFMA R10, R4, -R32, 1 ;  /* 0x3ff00000040a742b */ /* 0x002fd00000000820 */
[----:B------:R-:W-:-:S08]  /*21e0*/  DFMA R10, R10, R10, R10 ;  /* 0x0000000a0a0a722b */ /* 0x000fd0000000000a */
[----:B------:R-:W-:-:S08]  /*21f0*/  DFMA R10, R4, R10, R4 ;  /* 0x0000000a040a722b */ /* 0x000fd00000000004 */
[----:B------:R-:W-:-:S08]  /*2200*/  DFMA R4, R10, -R32, 1 ;  /* 0x3ff000000a04742b */ /* 0x000fd00000000820 */
        /* <DEDUP_REMOVED lines=8> */
[----:B------:R-:W-:Y:S01]  /*2290*/  IMAD.MOV.U32 R36, RZ, RZ, R2 ;  /* 0x000000ffff247224 */ /* 0x000fe200078e0002 */
[----:B------:R-:W-:Y:S01]  /*22a0*/  MOV R0, 0x22f0 ;  /* 0x000022f000007802 */ /* 0x000fe20000000f00 */
[----:B------:R-:W-:Y:S02]  /*22b0*/  IMAD.MOV.U32 R37, RZ, RZ, R3 ;  /* 0x000000ffff257224 */ /* 0x000fe400078e0003 */
[----:B0-----:R-:W-:Y:S01]  /*22c0*/  IMAD.U32 R34, RZ, RZ, UR4 ;  /* 0x00000004ff227e24 */ /* 0x001fe2000f8e00ff */
[----:B------:R-:W-:-:S07]  /*22d0*/  MOV R35, UR5 ;  /* 0x0000000500237c02 */ /* 0x000fce0008000f00 */
[----:B------:R-:W-:Y:S05]  /*22e0*/  CALL.REL.NOINC `($__internal_1_$__cuda_sm20_div_rn_f64_full) ;  /* 0x0000000c00807944 */ /* 0x000fea0003c00000 */
[----:B------:R-:W-:Y:S02]  /*22f0*/  IMAD.MOV.U32 R4, RZ, RZ, R8 ;  /* 0x000000ffff047224 */ /* 0x000fe400078e0008 */
[----:B------:R-:W-:-:S07]  /*2300*/  IMAD.MOV.U32 R5, RZ, RZ, R9 ;  /* 0x000000ffff057224 */ /* 0x000fce00078e0009 */
.L_x_62:
[----:B------:R-:W-:Y:S05]  /*2310*/  BSYNC.RECONVERGENT B1 ;  /* 0x0000000000017941 */ /* 0x000fea0003800200 */
.L_x_61:
[----:B------:R-:W0:Y:S01]  /*2320*/  LDC.64 R2, c[0x0][0x3a8] ;  /* 0x0000ea00ff027b82 */ /* 0x000e220000000a00 */
[----:B------:R-:W1:Y:S07]  /*2330*/  LDCU.64 UR4, c[0x0][0x390] ;  /* 0x00007200ff0477ac */ /* 0x000e6e0008000a00 */
[----:B------:R-:W2:Y:S08]  /*2340*/  LDC.64 R10, c[0x0][0x3a0] ;  /* 0x0000e800ff0a7b82 */ /* 0x000eb00000000a00 */
[----:B------:R-:W3:Y:S01]  /*2350*/  LDC R0, c[0x0][0x3a4] ;  /* 0x0000e900ff007b82 */ /* 0x000ee20000000800 */
[----:B0-----:R-:W-:-:S08]  /*2360*/  DADD R2, R2, R2 ;  /* 0x0000000002027229 */ /* 0x001fd00000000002 */
[----:B-1----:R-:W-:Y:S01]  /*2370*/  DMUL R34, R2, UR4 ;  /* 0x0000000402227c28 */ /* 0x002fe20008000000 */
[----:B------:R-:W-:-:S05]  /*2380*/  IMAD.MOV.U32 R2, RZ, RZ, 0x1 ;  /* 0x00000001ff027424 */ /* 0x000fca00078e00ff */
[----:B------:R-:W0:Y:S01]  /*2390*/  MUFU.RCP64H R3, R35 ;  /* 0x0000002300037308 */ /* 0x000e220000001800 */
[----:B---3--:R-:W-:Y:S01]  /*23a0*/  FSETP.GEU.AND P1, PT, |R0|, 6.5827683646048100446e-37, PT ;  /* 0x036000000000780b */ /* 0x008fe20003f2e200 */
[----:B0-----:R-:W-:-:S08]  /*23b0*/  DFMA R8, -R34, R2, 1 ;  /* 0x3ff000002208742b */ /* 0x001fd00000000102 */
[----:B------:R-:W-:-:S08]  /*23c0*/  DFMA R8, R8, R8, R8 ;  /* 0x000000080808722b */ /* 0x000fd00000000008 */
[----:B------:R-:W-:-:S08]  /*23d0*/  DFMA R8, R2, R8, R2 ;  /* 0x000000080208722b */ /* 0x000fd00000000002 */
[----:B------:R-:W-:-:S08]  /*23e0*/  DFMA R2, -R34, R8, 1 ;  /* 0x3ff000002202742b */ /* 0x000fd00000000108 */
[----:B------:R-:W-:-:S08]  /*23f0*/  DFMA R2, R8, R2, R8 ;  /* 0x000000020802722b */ /* 0x000fd00000000008 */
[----:B--2---:R-:W-:-:S08]  /*2400*/  DMUL R8, R2, R10 ;  /* 0x0000000a02087228 */ /* 0x004fd00000000000 */
[----:B------:R-:W-:-:S08]  /*2410*/  DFMA R10, -R34, R8, R10 ;  /* 0x00000008220a722b */ /* 0x000fd0000000010a */
[----:B------:R-:W-:Y:S02]  /*2420*/  DFMA R2, R2, R10, R8 ;  /* 0x0000000a0202722b */ /* 0x000fe40000000008 */
[----:B------:R-:W-:-:S08]  /*2430*/  DADD R8, R30, -R14 ;  /* 0x000000001e087229 */ /* 0x000fd0000000080e */
[----:B------:R-:W-:Y:S01]  /*2440*/  FFMA R10, RZ, R35, R3 ;  /* 0x00000023ff0a7223 */ /* 0x000fe20000000003 */
[----:B------:R-:W-:-:S04]  /*2450*/  DFMA R46, R8, -R4, R46 ;  /* 0x80000004082e722b */ /* 0x000fc8000000002e */
[----:B------:R-:W-:-:S13]  /*2460*/  FSETP.GT.AND P0, PT, |R10|, 1.469367938527859385e-39, PT ;  /* 0x001000000a00780b */ /* 0x000fda0003f04200 */
[----:B------:R-:W-:Y:S05]  /*2470*/  @P0 BRA P1, `(.L_x_63) ;  /* 0x00000000001c0947 */ /* 0x000fea0000800000 */
[----:B------:R-:W0:Y:S01]  /*2480*/  LDCU.64 UR4, c[0x0][0x3a0] ;  /* 0x00007400ff0477ac */ /* 0x000e220008000a00 */
[----:B------:R-:W-:Y:S02]  /*2490*/  MOV R0, 0x24d0 ;  /* 0x000024d000007802 */ /* 0x000fe40000000f00 */
[----:B0-----:R-:W-:Y:S01]  /*24a0*/  MOV R36, UR4 ;  /* 0x0000000400247c02 */ /* 0x001fe20008000f00 */
[----:B------:R-:W-:-:S07]  /*24b0*/  IMAD.U32 R37, RZ, RZ, UR5 ;  /* 0x00000005ff257e24 */ /* 0x000fce000f8e00ff */
[----:B------:R-:W-:Y:S05]  /*24c0*/  CALL.REL.NOINC `($__internal_1_$__cuda_sm20_div_rn_f64_full) ;  /* 0x0000000c00087944 */ /* 0x000fea0003c00000 */
[----:B------:R-:W-:Y:S02]  /*24d0*/  IMAD.MOV.U32 R2, RZ, RZ, R8 ;  /* 0x000000ffff027224 */ /* 0x000fe400078e0008 */
[----:B------:R-:W-:-:S07]  /*24e0*/  IMAD.MOV.U32 R3, RZ, RZ, R9 ;  /* 0x000000ffff037224 */ /* 0x000fce00078e0009 */
.L_x_63:
[----:B------:R-:W0:Y:S01]  /*24f0*/  LDC.64 R42, c[0x0][0x3c8] ;  /* 0x0000f200ff2a7b82 */ /* 0x000e220000000a00 */
[----:B------:R-:W1:Y:S07]  /*2500*/  LDCU UR4, c[0x0][0x380] ;  /* 0x00007000ff0477ac */ /* 0x000e6e0008000800 */
[----:B------:R-:W2:Y:S08]  /*2510*/  LDC.64 R4, c[0x0][0x390] ;  /* 0x0000e400ff047b82 */ /* 0x000eb00000000a00 */
[----:B------:R-:W3:Y:S01]  /*2520*/  LDC.64 R44, c[0x0][0x3b0] ;  /* 0x0000ec00ff2c7b82 */ /* 0x000ee20000000a00 */
[----:B-1----:R-:W-:Y:S01]  /*2530*/  IMAD R50, R6, UR4, R7 ;  /* 0x0000000406327c24 */ /* 0x002fe2000f8e0207 */
[----:B------:R-:W3:Y:S03]  /*2540*/  LDCU.64 UR4, c[0x0][0x3a0] ;  /* 0x00007400ff0477ac */ /* 0x000ee60008000a00 */
[----:B0-----:R-:W-:-:S05]  /*2550*/  IMAD.WIDE R42, R50, 0x8, R42 ;  /* 0x00000008322a7825 */ /* 0x001fca00078e022a */
[----:B------:R-:W4:Y:S04]  /*2560*/  LDG.E.64 R8, desc[UR6][R42.64+0x8] ;  /* 0x000008062a087981 */ /* 0x000f28000c1e1b00 */
[----:B------:R-:W4:Y:S01]  /*2570*/  LDG.E.64 R10, desc[UR6][R42.64+-0x8] ;  /* 0xfffff8062a0a7981 */ /* 0x000f22000c1e1b00 */
[----:B--2---:R-:W-:Y:S01]  /*2580*/  DMUL R36, R4, R4 ;  /* 0x0000000404247228 */ /* 0x004fe20000000000 */
[----:B------:R-:W-:-:S05]  /*2590*/  MOV R4, 0x1 ;  /* 0x0000000100047802 */ /* 0x000fca0000000f00 */
[----:B------:R-:W0:Y:S01]  /*25a0*/  MUFU.RCP64H R5, R37 ;  /* 0x0000002500057308 */ /* 0x000e220000001800 */
[----:B---3--:R-:W-:-:S10]  /*25b0*/  DMUL R44, R44, UR4 ;  /* 0x000000042c2c7c28 */ /* 0x008fd40008000000 */
        /* <DEDUP_REMOVED lines=10> */
[----:B------:R-:W-:Y:S01]  /*2660*/  FSETP.GT.AND P0, PT, |R0|, 1.469367938527859385e-39, PT ;  /* 0x001000000000780b */ /* 0x000fe20003f04200 */
[----:B----4-:R-:W-:-:S08]  /*2670*/  DADD R8, R8, -R10 ;  /* 0x0000000008087229 */ /* 0x010fd0000000080a */
[----:B------:R-:W-:-:S04]  /*2680*/  DFMA R46, R8, -R2, R46 ;  /* 0x80000002082e722b */ /* 0x000fc8000000002e */
[----:B------:R-:W-:Y:S07]  /*2690*/  @P0 BRA P1, `(.L_x_64) ;  /* 0x0000000000200947 */ /* 0x000fee0000800000 */
[----:B------:R-:W-:Y:S01]  /*26a0*/  IMAD.MOV.U32 R34, RZ, RZ, R36 ;  /* 0x000000ffff227224 */ /* 0x000fe200078e0024 */
[----:B------:R-:W-:Y:S01]  /*26b0*/  MOV R0, 0x2700 ;  /* 0x0000270000007802 */ /* 0x000fe20000000f00 */
[----:B------:R-:W-:Y:S01]  /*26c0*/  IMAD.MOV.U32 R35, RZ, RZ, R37 ;  /* 0x000000ffff237224 */ /* 0x000fe200078e0025 */
[----:B------:R-:W-:Y:S01]  /*26d0*/  MOV R37, R45 ;  /* 0x0000002d00257202 */ /* 0x000fe20000000f00 */
[----:B------:R-:W-:-:S07]  /*26e0*/  IMAD.MOV.U32 R36, RZ, RZ, R44 ;  /* 0x000000ffff247224 */ /* 0x000fce00078e002c */
[----:B------:R-:W-:Y:S05]  /*26f0*/  CALL.REL.NOINC `($__internal_1_$__cuda_sm20_div_rn_f64_full) ;  /* 0x00000008007c7944 */ /* 0x000fea0003c00000 */
[----:B------:R-:W-:Y:S02]  /*2700*/  IMAD.MOV.U32 R4, RZ, RZ, R8 ;  /* 0x000000ffff047224 */ /* 0x000fe400078e0008 */
[----:B------:R-:W-:-:S07]  /*2710*/  IMAD.MOV.U32 R5, RZ, RZ, R9 ;  /* 0x000000ffff057224 */ /* 0x000fce00078e0009 */
.L_x_64:
[----:B------:R-:W0:Y:S01]  /*2720*/  LDC.64 R34, c[0x0][0x398] ;  /* 0x0000e600ff227b82 */ /* 0x000e220000000a00 */
[----:B------:R-:W-:Y:S01]  /*2730*/  IMAD.MOV.U32 R8, RZ, RZ, 0x1 ;  /* 0x00000001ff087424 */ /* 0x000fe200078e00ff */
[----:B------:R-:W-:Y:S01]  /*2740*/  DADD R48, R30, R30 ;  /* 0x000000001e307229 */ /* 0x000fe2000000001e */
[----:B------:R-:W-:-:S07]  /*2750*/  FSETP.GEU.AND P1, PT, |R45|, 6.5827683646048100446e-37, PT ;  /* 0x036000002d00780b */ /* 0x000fce0003f2e200 */
[----:B------:R-:W-:-:S08]  /*2760*/  DADD R28, R28, -R48 ;  /* 0x000000001c1c7229 */ /* 0x000fd00000000830 */
[----:B------:R-:W-:Y:S02]  /*2770*/  DADD R28, R26, R28 ;  /* 0x000000001a1c7229 */ /* 0x000fe4000000001c */
[----:B0-----:R-:W-:-:S06]  /*2780*/  DMUL R34, R34, R34 ;  /* 0x0000002222227228 */ /* 0x001fcc0000000000 */
[----:B------:R-:W-:Y:S01]  /*2790*/  DFMA R46, R28, R4, R46 ;  /* 0x000000041c2e722b */ /* 0x000fe2000000002e */
        /* <DEDUP_REMOVED lines=16> */
[----:B------:R-:W-:Y:S02]  /*28a0*/  IMAD.MOV.U32 R30, RZ, RZ, R8 ;  /* 0x000000ffff1e7224 */ /* 0x000fe400078e0008 */
[----:B------:R-:W-:-:S07]  /*28b0*/  IMAD.MOV.U32 R31, RZ, RZ, R9 ;  /* 0x000000ffff1f7224 */ /* 0x000fce00078e0009 */
.L_x_65:
[----:B------:R-:W0:Y:S01]  /*28c0*/  LDCU UR8, c[0x0][0x394] ;  /* 0x00007280ff0877ac */ /* 0x000e220008000800 */
[----:B------:R-:W1:Y:S01]  /*28d0*/  LDC.64 R10, c[0x0][0x390] ;  /* 0x0000e400ff0a7b82 */ /* 0x000e620000000a00 */
[----:B------:R-:W-:Y:S01]  /*28e0*/  MOV R8, 0x1 ;  /* 0x0000000100087802 */ /* 0x000fe20000000f00 */
[----:B------:R-:W-:Y:S01]  /*28f0*/  DADD R18, R18, -R48 ;  /* 0x0000000012127229 */ /* 0x000fe20000000830 */
[----:B------:R-:W2:Y:S01]  /*2900*/  LDCU.64 UR4, c[0x0][0x3a0] ;  /* 0x00007400ff0477ac */ /* 0x000ea20008000a00 */
[----:B------:R-:W-:Y:S04]  /*2910*/  BSSY.RECONVERGENT B1, `(.L_x_66) ;  /* 0x000001b000017945 */ /* 0x000fe80003800200 */
[----:B------:R-:W3:Y:S02]  /*2920*/  LDC.64 R28, c[0x0][0x3b8] ;  /* 0x0000ee00ff1c7b82 */ /* 0x000ee40000000a00 */
[----:B------:R-:W-:Y:S01]  /*2930*/  DADD R18, R14, R18 ;  /* 0x000000000e127229 */ /* 0x000fe20000000012 */
[----:B0-----:R-:W1:Y:S07]  /*2940*/  MUFU.RCP64H R9, UR8 ;  /* 0x0000000800097d08 */ /* 0x001e6e0008001800 */
[----:B------:R-:W-:Y:S01]  /*2950*/  DFMA R18, R18, R30, R46 ;  /* 0x0000001e1212722b */ /* 0x000fe2000000002e */
[----:B---3--:R-:W-:Y:S01]  /*2960*/  IMAD.WIDE R28, R50, 0x8, R28 ;  /* 0x00000008321c7825 */ /* 0x008fe200078e021c */
[----:B-1----:R-:W-:-:S05]  /*2970*/  DFMA R26, R8, -R10, 1 ;  /* 0x3ff00000081a742b */ /* 0x002fca000000080a */
[----:B------:R0:W-:Y:S03]  /*2980*/  STG.E.64 desc[UR6][R28.64], R18 ;  /* 0x000000121c007986 */ /* 0x0001e6000c101b06 */
[----:B------:R-:W-:-:S08]  /*2990*/  DFMA R26, R26, R26, R26 ;  /* 0x0000001a1a1a722b */ /* 0x000fd0000000001a */
[----:B------:R-:W-:Y:S02]  /*29a0*/  DFMA R8, R8, R26, R8 ;  /* 0x0000001a0808722b */ /* 0x000fe40000000008 */
[----:B--2---:R-:W-:-:S06]  /*29b0*/  DMUL R26, R24, UR4 ;  /* 0x00000004181a7c28 */ /* 0x004fcc0008000000 */
[----:B------:R-:W-:-:S04]  /*29c0*/  DFMA R32, R8, -R10, 1 ;  /* 0x3ff000000820742b */ /* 0x000fc8000000080a */
[----:B------:R-:W-:-:S04]  /*29d0*/  FSETP.GEU.AND P1, PT, |R27|, 6.5827683646048100446e-37, PT ;  /* 0x036000001b00780b */ /* 0x000fc80003f2e200 */
[----:B------:R-:W-:-:S08]  /*29e0*/  DFMA R32, R8, R32, R8 ;  /* 0x000000200820722b */ /* 0x000fd00000000008 */
[----:B------:R-:W-:-:S08]  /*29f0*/  DMUL R8, R32, R26 ;  /* 0x0000001a20087228 */ /* 0x000fd00000000000 */
[----:B------:R-:W-:-:S08]  /*2a00*/  DFMA R10, R8, -R10, R26 ;  /* 0x8000000a080a722b */ /* 0x000fd0000000001a */
[----:B------:R-:W-:-:S10]  /*2a10*/  DFMA R8, R32, R10, R8 ;  /* 0x0000000a2008722b */ /* 0x000fd40000000008 */
[----:B------:R-:W-:-:S05]  /*2a20*/  FFMA R0, RZ, UR8, R9 ;  /* 0x00000008ff007c23 */ /* 0x000fca0008000009 */
[----:B------:R-:W-:-:S13]  /*2a30*/  FSETP.GT.AND P0, PT, |R0|, 1.469367938527859385e-39, PT ;  /* 0x001000000000780b */ /* 0x000fda0003f04200 */
[----:B0-----:R-:W-:Y:S05]  /*2a40*/  @P0 BRA P1, `(.L_x_67) ;  /* 0x00000000001c0947 */ /* 0x001fea0000800000 */
[----:B------:R-:W0:Y:S01]  /*2a50*/  LDCU.64 UR4, c[0x0][0x390] ;  /* 0x00007200ff0477ac */ /* 0x000e220008000a00 */
[----:B------:R-:W-:Y:S01]  /*2a60*/  IMAD.MOV.U32 R36, RZ, RZ, R26 ;  /* 0x000000ffff247224 */ /* 0x000fe200078e001a */
[----:B------:R-:W-:Y:S02]  /*2a70*/  MOV R37, R27 ;  /* 0x0000001b00257202 */ /* 0x000fe40000000f00 */
[----:B------:R-:W-:Y:S01]  /*2a80*/  MOV R0, 0x2ac0 ;  /* 0x00002ac000007802 */ /* 0x000fe20000000f00 */
[----:B0-----:R-:W-:Y:S02]  /*2a90*/  IMAD.U32 R34, RZ, RZ, UR4 ;  /* 0x00000004ff227e24 */ /* 0x001fe4000f8e00ff */
[----:B------:R-:W-:-:S07]  /*2aa0*/  IMAD.U32 R35, RZ, RZ, UR5 ;  /* 0x00000005ff237e24 */ /* 0x000fce000f8e00ff */
[----:B------:R-:W-:Y:S05]  /*2ab0*/  CALL.REL.NOINC `($__internal_1_$__cuda_sm20_div_rn_f64_full) ;  /* 0x00000004008c7944 */ /* 0x000fea0003c00000 */
.L_x_67:
[----:B------:R-:W-:Y:S05]  /*2ac0*/  BSYNC.RECONVERGENT B1 ;  /* 0x0000000000017941 */ /* 0x000fea0003800200 */
.L_x_66:
[----:B------:R-:W0:Y:S01]  /*2ad0*/  LDCU UR4, c[0x0][0x39c] ;  /* 0x00007380ff0477ac */ /* 0x000e220008000800 */
[----:B------:R-:W1:Y:S01]  /*2ae0*/  LDC.64 R14, c[0x0][0x398] ;  /* 0x0000e600ff0e7b82 */ /* 0x000e620000000a00 */
[----:B------:R-:W-:Y:S01]  /*2af0*/  IMAD.MOV.U32 R10, RZ, RZ, 0x1 ;  /* 0x00000001ff0a7424 */ /* 0x000fe200078e00ff */
[----:B------:R-:W-:Y:S01]  /*2b00*/  FSETP.GEU.AND P1, PT, |R27|, 6.5827683646048100446e-37, PT ;  /* 0x036000001b00780b */ /* 0x000fe20003f2e200 */
[----:B------:R-:W-:Y:S01]  /*2b10*/  BSSY.RECONVERGENT B1, `(.L_x_68) ;  /* 0x0000018000017945 */ /* 0x000fe20003800200 */
[----:B0-----:R-:W1:Y:S03]  /*2b20*/  MUFU.RCP64H R11, UR4 ;  /* 0x00000004000b7d08 */ /* 0x001e660008001800 */
[----:B-1----:R-:W-:-:S08]  /*2b30*/  DFMA R18, R10, -R14, 1 ;  /* 0x3ff000000a12742b */ /* 0x002fd0000000080e */
[----:B------:R-:W-:-:S08]  /*2b40*/  DFMA R18, R18, R18, R18 ;  /* 0x000000121212722b */ /* 0x000fd00000000012 */
[----:B------:R-:W-:-:S08]  /*2b50*/  DFMA R18, R10, R18, R10 ;  /* 0x000000120a12722b */ /* 0x000fd0000000000a */
[----:B------:R-:W-:-:S08]  /*2b60*/  DFMA R10, R18, -R14, 1 ;  /* 0x3ff00000120a742b */ /* 0x000fd0000000080e */
[----:B------:R-:W-:-:S08]  /*2b70*/  DFMA R18, R18, R10, R18 ;  /* 0x0000000a1212722b */ /* 0x000fd00000000012 */
[----:B------:R-:W-:-:S08]  /*2b80*/  DMUL R10, R18, R26 ;  /* 0x0000001a120a7228 */ /* 0x000fd00000000000 */
[----:B------:R-:W-:-:S08]  /*2b90*/  DFMA R14, R10, -R14, R26 ;  /* 0x8000000e0a0e722b */ /* 0x000fd0000000001a */
[----:B------:R-:W-:Y:S02]  /*2ba0*/  DFMA R10, R18, R14, R10 ;  /* 0x0000000e120a722b */ /* 0x000fe4000000000a */
[----:B------:R-:W-:-:S08]  /*2bb0*/  DADD R14, R24, -R20 ;  /* 0x00000000180e7229 */ /* 0x000fd00000000814 */
[----:B------:R-:W-:Y:S01]  /*2bc0*/  FFMA R0, RZ, UR4, R11 ;  /* 0x00000004ff007c23 */ /* 0x000fe2000800000b */
[----:B------:R-:W-:-:S04]  /*2bd0*/  DFMA R14, R14, -R8, R24 ;  /* 0x800000080e0e722b */ /* 0x000fc80000000018 */
[----:B------:R-:W-:-:S13]  /*2be0*/  FSETP.GT.AND P0, PT, |R0|, 1.469367938527859385e-39, PT ;  /* 0x001000000000780b */ /* 0x000fda0003f04200 */
[----:B------:R-:W-:Y:S05]  /*2bf0*/  @P0 BRA P1, `(.L_x_69) ;  /* 0x0000000000240947 */ /* 0x000fea0000800000 */
[----:B------:R-:W0:Y:S01]  /*2c00*/  LDCU.64 UR4, c[0x0][0x398] ;  /* 0x00007300ff0477ac */ /* 0x000e220008000a00 */
[----:B------:R-:W-:Y:S01]  /*2c10*/  IMAD.MOV.U32 R36, RZ, RZ, R26 ;  /* 0x000000ffff247224 */ /* 0x000fe200078e001a */
[----:B------:R-:W-:Y:S01]  /*2c20*/  MOV R0, 0x2c70 ;  /* 0x00002c7000007802 */ /* 0x000fe20000000f00 */
[----:B------:R-:W-:Y:S01]  /*2c30*/  IMAD.MOV.U32 R37, RZ, RZ, R27 ;  /* 0x000000ffff257224 */ /* 0x000fe200078e001b */
[----:B0-----:R-:W-:Y:S01]  /*2c40*/  MOV R34, UR4 ;  /* 0x0000000400227c02 */ /* 0x001fe20008000f00 */
[----:B------:R-:W-:-:S07]  /*2c50*/  IMAD.U32 R35, RZ, RZ, UR5 ;  /* 0x00000005ff237e24 */ /* 0x000fce000f8e00ff */
[----:B------:R-:W-:Y:S05]  /*2c60*/  CALL.REL.NOINC `($__internal_1_$__cuda_sm20_div_rn_f64_full) ;  /* 0x0000000400207944 */ /* 0x000fea0003c00000 */
[----:B------:R-:W-:Y:S01]  /*2c70*/  IMAD.MOV.U32 R10, RZ, RZ, R8 ;  /* 0x000000ffff0a7224 */ /* 0x000fe200078e0008 */
[----:B------:R-:W-:-:S07]  /*2c80*/  MOV R11, R9 ;  /* 0x00000009000b7202 */ /* 0x000fce0000000f00 */
.L_x_69:
[----:B------:R-:W-:Y:S05]  /*2c90*/  BSYNC.RECONVERGENT B1 ;  /* 0x0000000000017941 */ /* 0x000fea0003800200 */
.L_x_68:
[----:B------:R-:W0:Y:S08]  /*2ca0*/  LDC R19, c[0x0][0x380] ;  /* 0x0000e000ff137b82 */ /* 0x000e300000000800 */
[----:B------:R-:W1:Y:S01]  /*2cb0*/  LDC.64 R8, c[0x0][0x3c8] ;  /* 0x0000f200ff087b82 */ /* 0x000e620000000a00 */
[--C-:B0-----:R-:W-:Y:S02]  /*2cc0*/  IMAD R6, R6, R19, R19.reuse ;  /* 0x0000001306067224 */ /* 0x101fe400078e0213 */
[----:B------:R-:W-:-:S02]  /*2cd0*/  IMAD.MOV R27, RZ, RZ, -R19 ;  /* 0x000000ffff1b7224 */ /* 0x000fc400078e0a13 */
[----:B------:R-:W-:-:S04]  /*2ce0*/  IMAD.WIDE R42, R19, 0x8, R42 ;  /* 0x00000008132a7825 */ /* 0x000fc800078e022a */
[----:B------:R-:W-:Y:S02]  /*2cf0*/  IMAD R6, R27, 0x2, R6 ;  /* 0x000000021b067824 */ /* 0x000fe400078e0206 */
[----:B------:R-:W2:Y:S03]  /*2d00*/  LDG.E.64 R42, desc[UR6][R42.64] ;  /* 0x000000062a2a7981 */ /* 0x000ea6000c1e1b00 */
[----:B------:R-:W-:-:S05]  /*2d10*/  IADD3 R7, PT, PT, R7, R6, RZ ;  /* 0x0000000607077210 */ /* 0x000fca0007ffe0ff */
[----:B-1----:R-:W-:-:S06]  /*2d20*/  IMAD.WIDE R8, R7, 0x8, R8 ;  /* 0x0000000807087825 */ /* 0x002fcc00078e0208 */
[----:B------:R-:W2:Y:S01]  /*2d30*/  LDG.E.64 R8, desc[UR6][R8.64] ;  /* 0x0000000608087981 */ /* 0x000ea2000c1e1b00 */
[C---:B------:R-:W-:Y:S02]  /*2d40*/  DADD R6, R24.reuse, -R12 ;  /* 0x0000000018067229 */ /* 0x040fe4000000080c */
[----:B------:R-:W-:-:S06]  /*2d50*/  DADD R24, R24, R24 ;  /* 0x0000000018187229 */ /* 0x000fcc0000000018 */
[----:B------:R-:W-:Y:S02]  /*2d60*/  DFMA R6, R6, -R10, R14 ;  /* 0x8000000a0606722b */ /* 0x000fe4000000000e */
[--C-:B------:R-:W-:Y:S01]  /*2d70*/  DADD R22, R22, -R24.reuse ;  /* 0x0000000016167229 */ /* 0x100fe20000000818 */
[----:B------:R-:W0:Y:S01]  /*2d80*/  LDC.64 R14, c[0x0][0x3c0] ;  /* 0x0000f000ff0e7b82 */ /* 0x000e220000000a00 */
[----:B------:R-:W-:-:S06]  /*2d90*/  DADD R16, R16, -R24 ;  /* 0x0000000010107229 */ /* 0x000fcc0000000818 */
[----:B------:R-:W-:Y:S02]  /*2da0*/  DADD R22, R20, R22 ;  /* 0x0000000014167229 */ /* 0x000fe40000000016 */
[----:B------:R-:W-:Y:S01]  /*2db0*/  DADD R16, R12, R16 ;  /* 0x000000000c107229 */ /* 0x000fe20000000010 */
[----:B0-----:R-:W-:Y:S01]  /*2dc0*/  IMAD.WIDE R14, R50, 0x8, R14 ;  /* 0x00000008320e7825 */ /* 0x001fe200078e020e */
[----:B--2---:R-:W-:-:S08]  /*2dd0*/  DADD R10, R42, -R8 ;  /* 0x000000002a0a7229 */ /* 0x004fd00000000808 */
[----:B------:R-:W-:-:S08]  /*2de0*/  DFMA R6, R10, -R2, R6 ;  /* 0x800000020a06722b */ /* 0x000fd00000000006 */
[----:B------:R-:W-:-:S08]  /*2df0*/  DFMA R6, R22, R4, R6 ;  /* 0x000000041606722b */ /* 0x000fd00000000006 */
[----:B------:R-:W-:-:S07]  /*2e00*/  DFMA R6, R16, R30, R6 ;  /* 0x0000001e1006722b */ /* 0x000fce0000000006 */
[----:B------:R-:W-:Y:S01]  /*2e10*/  STG.E.64 desc[UR6][R14.64], R6 ;  /* 0x000000060e007986 */ /* 0x000fe2000c101b06 */
[----:B------:R-:W-:Y:S05]  /*2e20*/  EXIT ;  /* 0x000000000000794d */ /* 0x000fea0003800000 */
        .weak           $__internal_0_$__cuda_sm20_dblrcp_rn_slowpath_v3
        .type           $__internal_0_$__cuda_sm20_dblrcp_rn_slowpath_v3,@function
        .size           $__internal_0_$__cuda_sm20_dblrcp_rn_slowpath_v3,($__internal_1_$__cuda_sm20_div_rn_f64_full - $__internal_0_$__cuda_sm20_dblrcp_rn_slowpath_v3)
$__internal_0_$__cuda_sm20_dblrcp_rn_slowpath_v3:
[----:B------:R-:W0:Y:S08]  /*2e30*/  LDC.64 R10, c[0x0][0x3a0] ;  /* 0x0000e800ff0a7b82 */ /* 0x000e300000000a00 */
[----:B------:R-:W1:Y:S01]  /*2e40*/  LDC R4, c[0x0][0x3a4] ;  /* 0x0000e900ff047b82 */ /* 0x000e620000000800 */
[----:B0-----:R-:W-:-:S14]  /*2e50*/  DSETP.GTU.AND P1, PT, |R10|, +INF , PT ;  /* 0x7ff000000a00742a */ /* 0x001fdc0003f2c200 */
[----:B-1----:R-:W-:Y:S05]  /*2e60*/  @P1 BRA `(.L_x_70) ;  /* 0x0000000000841947 */ /* 0x002fea0003800000 */
[----:B------:R-:W-:-:S05]  /*2e70*/  LOP3.LUT R5, R4, 0x7fffffff, RZ, 0xc0, !PT ;  /* 0x7fffffff04057812 */ /* 0x000fca00078ec0ff */
[----:B------:R-:W-:-:S05]  /*2e80*/  VIADD R2, R5, 0xffffffff ;  /* 0xffffffff05027836 */ /* 0x000fca0000000000 */
[----:B------:R-:W-:-:S13]  /*2e90*/  ISETP.GE.U32.AND P1, PT, R2, 0x7fefffff, PT ;  /* 0x7fefffff0200780c */ /* 0x000fda0003f26070 */
[----:B------:R-:W-:Y:S01]  /*2ea0*/  @P1 LOP3.LUT R3, R4, 0x7ff00000, RZ, 0x3c, !PT ;  /* 0x7ff0000004031812 */ /* 0x000fe200078e3cff */
[----:B------:R-:W-:Y:S01]  /*2eb0*/  @P1 IMAD.MOV.U32 R2, RZ, RZ, RZ ;  /* 0x000000ffff021224 */ /* 0x000fe200078e00ff */
[----:B------:R-:W-:Y:S06]  /*2ec0*/  @P1 BRA `(.L_x_71) ;  /* 0x0000000000741947 */ /* 0x000fec0003800000 */
[----:B------:R-:W-:-:S13]  /*2ed0*/  ISETP.GE.U32.AND P1, PT, R5, 0x1000001, PT ;  /* 0x010000010500780c */ /* 0x000fda0003f26070 */
[----:B------:R-:W-:Y:S05]  /*2ee0*/  @!P1 BRA `(.L_x_72) ;  /* 0x00000000003c9947 */ /* 0x000fea0003800000 */
[----:B------:R-:W0:Y:S01]  /*2ef0*/  LDCU UR4, c[0x0][0x3a0] ;  /* 0x00007400ff0477ac */ /* 0x000e220008000800 */
[----:B------:R-:W-:Y:S01]  /*2f00*/  IADD3 R3, PT, PT, R4, -0x3fe00000, RZ ;  /* 0xc020000004037810 */ /* 0x000fe20007ffe0ff */
[----:B------:R-:W-:-:S03]  /*2f10*/  IMAD.MOV.U32 R4, RZ, RZ, R9 ;  /* 0x000000ffff047224 */ /* 0x000fc600078e0009 */
[----:B------:R-:W1:Y:S01]  /*2f20*/  MUFU.RCP64H R5, R3 ;  /* 0x0000000300057308 */ /* 0x000e620000001800 */
[----:B0-----:R-:W-:-:S06]  /*2f30*/  IMAD.U32 R2, RZ, RZ, UR4 ;  /* 0x00000004ff027e24 */ /* 0x001fcc000f8e00ff */
[----:B-1----:R-:W-:-:S08]  /*2f40*/  DFMA R8, -R2, R4, 1 ;  /* 0x3ff000000208742b */ /* 0x002fd00000000104 */
[----:B------:R-:W-:-:S08]  /*2f50*/  DFMA R8, R8, R8, R8 ;  /* 0x000000080808722b */ /* 0x000fd00000000008 */
[----:B------:R-:W-:-:S08]  /*2f60*/  DFMA R8, R4, R8, R4 ;  /* 0x000000080408722b */ /* 0x000fd00000000004 */
[----:B------:R-:W-:-:S08]  /*2f70*/  DFMA R4, -R2, R8, 1 ;  /* 0x3ff000000204742b */ /* 0x000fd00000000108 */
[----:B------:R-:W-:-:S08]  /*2f80*/  DFMA R4, R8, R4, R8 ;  /* 0x000000040804722b */ /* 0x000fd00000000008 */
[----:B------:R-:W-:-:S08]  /*2f90*/  DMUL R4, R4, 2.2250738585072013831e-308 ;  /* 0x0010000004047828 */ /* 0x000fd00000000000 */
[----:B------:R-:W-:-:S08]  /*2fa0*/  DFMA R8, R4, -R10, 1 ;  /* 0x3ff000000408742b */ /* 0x000fd0000000080a */
[----:B------:R-:W-:-:S08]  /*2fb0*/  DFMA R8, R8, R8, R8 ;  /* 0x000000080808722b */ /* 0x000fd00000000008 */
[----:B------:R-:W-:Y:S01]  /*2fc0*/  DFMA R2, R4, R8, R4 ;  /* 0x000000080402722b */ /* 0x000fe20000000004 */
[----:B------:R-:W-:Y:S10]  /*2fd0*/  BRA `(.L_x_71) ;  /* 0x0000000000307947 */ /* 0x000ff40003800000 */
.L_x_72:
[----:B------:R-:W-:Y:S01]  /*2fe0*/  DMUL R4, R10, 8.11296384146066816958e+31 ;  /* 0x469000000a047828 */ /* 0x000fe20000000000 */
[----:B------:R-:W-:-:S05]  /*2ff0*/  MOV R2, R9 ;  /* 0x0000000900027202 */ /* 0x000fca0000000f00 */
[----:B------:R-:W0:Y:S02]  /*3000*/  MUFU.RCP64H R3, R5 ;  /* 0x0000000500037308 */ /* 0x000e240000001800 */
[----:B0-----:R-:W-:-:S08]  /*3010*/  DFMA R8, -R4, R2, 1 ;  /* 0x3ff000000408742b */ /* 0x001fd00000000102 */
[----:B------:R-:W-:-:S08]  /*3020*/  DFMA R8, R8, R8, R8 ;  /* 0x000000080808722b */ /* 0x000fd00000000008 */
[----:B------:R-:W-:-:S08]  /*3030*/  DFMA R8, R2, R8, R2 ;  /* 0x000000080208722b */ /* 0x000fd00000000002 */
[----:B------:R-:W-:-:S08]  /*3040*/  DFMA R2, -R4, R8, 1 ;  /* 0x3ff000000402742b */ /* 0x000fd00000000108 */
[----:B------:R-:W-:-:S08]  /*3050*/  DFMA R2, R8, R2, R8 ;  /* 0x000000020802722b */ /* 0x000fd00000000008 */
[----:B------:R-:W-:Y:S01]  /*3060*/  DMUL R2, R2, 8.11296384146066816958e+31 ;  /* 0x4690000002027828 */ /* 0x000fe20000000000 */
[----:B------:R-:W-:Y:S10]  /*3070*/  BRA `(.L_x_71) ;  /* 0x0000000000087947 */ /* 0x000ff40003800000 */
.L_x_70:
[----:B------:R-:W0:Y:S01]  /*3080*/  LDC R2, c[0x0][0x3a0] ;  /* 0x0000e800ff027b82 */ /* 0x000e220000000800 */
[----:B------:R-:W-:-:S07]  /*3090*/  LOP3.LUT R3, R4, 0x80000, RZ, 0xfc, !PT ;  /* 0x0008000004037812 */ /* 0x000fce00078efcff */
.L_x_71:
[----:B0-----:R-:W-:Y:S01]  /*30a0*/  IMAD.MOV.U32 R48, RZ, RZ, R2 ;  /* 0x000000ffff307224 */ /* 0x001fe200078e0002 */
[----:B------:R-:W-:Y:S01]  /*30b0*/  MOV R2, R0 ;  /* 0x0000000000027202 */ /* 0x000fe20000000f00 */
[----:B------:R-:W-:Y:S02]  /*30c0*/  IMAD.MOV.U32 R49, RZ, RZ, R3 ;  /* 0x000000ffff317224 */ /* 0x000fe400078e0003 */
[----:B------:R-:W-:-:S04]  /*30d0*/  IMAD.MOV.U32 R3, RZ, RZ, 0x0 ;  /* 0x00000000ff037424 */ /* 0x000fc800078e00ff */
[----:B------:R-:W-:Y:S05]  /*30e0*/  RET.REL.NODEC R2 `(_Z18solve_NavierStorksiiidddddPdS_S_) ;  /* 0xffffffcc02c47950 */ /* 0x000fea0003c3ffff */
        .weak           $__internal_1_$__cuda_sm20_div_rn_f64_full
        .type           $__internal_1_$__cuda_sm20_div_rn_f64_full,@function
        .size           $__internal_1_$__cuda_sm20_div_rn_f64_full,(.L_x_80 - $__internal_1_$__cuda_sm20_div_rn_f64_full)
$__internal_1_$__cuda_sm20_div_rn_f64_full:
[C---:B------:R-:W-:Y:S01]  /*30f0*/  FSETP.GEU.AND P3, PT, |R35|.reuse, 1.469367938527859385e-39, PT ;  /* 0x001000002300780b */ /* 0x040fe20003f6e200 */
[----:B------:R-:W-:Y:S01]  /*3100*/  BSSY.RECONVERGENT B0, `(.L_x_73) ;  /* 0x000005b000007945 */ /* 0x000fe20003800200 */
[----:B------:R-:W-:Y:S02]  /*3110*/  LOP3.LUT R32, R35, 0x800fffff, RZ, 0xc0, !PT ;  /* 0x800fffff23207812 */ /* 0x000fe400078ec0ff */
[----:B------:R-:W-:Y:S02]  /*3120*/  MOV R62, 0x1 ;  /* 0x00000001003e7802 */ /* 0x000fe40000000f00 */
[----:B------:R-:W-:Y:S01]  /*3130*/  LOP3.LUT R33, R32, 0x3ff00000, RZ, 0xfc, !PT ;  /* 0x3ff0000020217812 */ /* 0x000fe200078efcff */
[----:B------:R-:W-:Y:S01]  /*3140*/  IMAD.MOV.U32 R32, RZ, RZ, R34 ;  /* 0x000000ffff207224 */ /* 0x000fe200078e0022 */
[C---:B------:R-:W-:Y:S02]  /*3150*/  FSETP.GEU.AND P5, PT, |R37|.reuse, 1.469367938527859385e-39, PT ;  /* 0x001000002500780b */ /* 0x040fe40003fae200 */
[----:B------:R-:W-:-:S02]  /*3160*/  LOP3.LUT R9, R37, 0x7ff00000, RZ, 0xc0, !PT ;  /* 0x7ff0000025097812 */ /* 0x000fc400078ec0ff */
[----:B------:R-:W-:Y:S01]  /*3170*/  LOP3.LUT R11, R35, 0x7ff00000, RZ, 0xc0, !PT ;  /* 0x7ff00000230b7812 */ /* 0x000fe200078ec0ff */
[----:B------:R-:W-:-:S03]  /*3180*/  @!P3 DMUL R32, R34, 8.98846567431157953865e+307 ;  /* 0x7fe000002220b828 */ /* 0x000fc60000000000 */
[----:B------:R-:W-:-:S03]  /*3190*/  ISETP.GE.U32.AND P4, PT, R9, R11, PT ;  /* 0x0000000b0900720c */ /* 0x000fc60003f86070 */
[----:B------:R-:W0:Y:S02]  /*31a0*/  MUFU.RCP64H R63, R33 ;  /* 0x00000021003f7308 */ /* 0x000e240000001800 */
[----:B------:R-:W-:Y:S02]  /*31b0*/  @!P5 LOP3.LUT R8, R35, 0x7ff00000, RZ, 0xc0, !PT ;  /* 0x7ff000002308d812 */ /* 0x000fe400078ec0ff */
[----:B------:R-:W-:Y:S02]  /*31c0*/  @!P5 MOV R40, RZ ;  /* 0x000000ff0028d202 */ /* 0x000fe40000000f00 */
[----:B------:R-:W-:Y:S01]  /*31d0*/  @!P5 ISETP.GE.U32.AND P6, PT, R9, R8, PT ;  /* 0x000000080900d20c */ /* 0x000fe20003fc6070 */
[----:B------:R-:W-:Y:S01]  /*31e0*/  IMAD.MOV.U32 R8, RZ, RZ, 0x1ca00000 ;  /* 0x1ca00000ff087424 */ /* 0x000fe200078e00ff */
[----:B------:R-:W-:-:S04]  /*31f0*/  @!P3 LOP3.LUT R11, R33, 0x7ff00000, RZ, 0xc0, !PT ;  /* 0x7ff00000210bb812 */ /* 0x000fc800078ec0ff */
[----:B------:R-:W-:-:S04]  /*3200*/  @!P5 SEL R41, R8, 0x63400000, !P6 ;  /* 0x634000000829d807 */ /* 0x000fc80007000000 */
[----:B------:R-:W-:Y:S01]  /*3210*/  @!P5 LOP3.LUT R10, R41, 0x80000000, R37, 0xf8, !PT ;  /* 0x80000000290ad812 */ /* 0x000fe200078ef825 */
[----:B0-----:R-:W-:-:S03]  /*3220*/  DFMA R38, R62, -R32, 1 ;  /* 0x3ff000003e26742b */ /* 0x001fc60000000820 */
[----:B------:R-:W-:Y:S01]  /*3230*/  @!P5 LOP3.LUT R41, R10, 0x100000, RZ, 0xfc, !PT ;  /* 0x001000000a29d812 */ /* 0x000fe200078efcff */
[----:B------:R-:W-:-:S04]  /*3240*/  IMAD.MOV.U32 R10, RZ, RZ, R9 ;  /* 0x000000ffff0a7224 */ /* 0x000fc800078e0009 */
[----:B------:R-:W-:-:S08]  /*3250*/  DFMA R38, R38, R38, R38 ;  /* 0x000000262626722b */ /* 0x000fd00000000026 */
[----:B------:R-:W-:Y:S01]  /*3260*/  DFMA R62, R62, R38, R62 ;  /* 0x000000263e3e722b */ /* 0x000fe2000000003e */
[----:B------:R-:W-:Y:S01]  /*3270*/  SEL R39, R8, 0x63400000, !P4 ;  /* 0x6340000008277807 */ /* 0x000fe20006000000 */
[----:B------:R-:W-:-:S03]  /*3280*/  IMAD.MOV.U32 R38, RZ, RZ, R36 ;  /* 0x000000ffff267224 */ /* 0x000fc600078e0024 */
[----:B------:R-:W-:-:S03]  /*3290*/  LOP3.LUT R39, R39, 0x800fffff, R37, 0xf8, !PT ;  /* 0x800fffff27277812 */ /* 0x000fc600078ef825 */
[----:B------:R-:W-:-:S03]  /*32a0*/  DFMA R64, R62, -R32, 1 ;  /* 0x3ff000003e40742b */ /* 0x000fc60000000820 */
[----:B------:R-:W-:-:S05]  /*32b0*/  @!P5 DFMA R38, R38, 2, -R40 ;  /* 0x400000002626d82b */ /* 0x000fca0000000828 */
[----:B------:R-:W-:-:S05]  /*32c0*/  DFMA R64, R62, R64, R62 ;  /* 0x000000403e40722b */ /* 0x000fca000000003e */
[----:B------:R-:W-:-:S03]  /*32d0*/  @!P5 LOP3.LUT R10, R39, 0x7ff00000, RZ, 0xc0, !PT ;  /* 0x7ff00000270ad812 */ /* 0x000fc600078ec0ff */
[----:B------:R-:W-:-:S08]  /*32e0*/  DMUL R62, R64, R38 ;  /* 0x00000026403e7228 */ /* 0x000fd00000000000 */
[----:B------:R-:W-:-:S08]  /*32f0*/  DFMA R40, R62, -R32, R38 ;  /* 0x800000203e28722b */ /* 0x000fd00000000026 */
[----:B------:R-:W-:Y:S01]  /*3300*/  DFMA R40, R64, R40, R62 ;  /* 0x000000284028722b */ /* 0x000fe2000000003e */
[----:B------:R-:W-:-:S05]  /*3310*/  VIADD R62, R10, 0xffffffff ;  /* 0xffffffff0a3e7836 */ /* 0x000fca0000000000 */
[----:B------:R-:W-:Y:S02]  /*3320*/  ISETP.GT.U32.AND P3, PT, R62, 0x7feffffe, PT ;  /* 0x7feffffe3e00780c */ /* 0x000fe40003f64070 */
[----:B------:R-:W-:-:S04]  /*3330*/  IADD3 R62, PT, PT, R11, -0x1, RZ ;  /* 0xffffffff0b3e7810 */ /* 0x000fc80007ffe0ff */
[----:B------:R-:W-:-:S13]  /*3340*/  ISETP.GT.U32.OR P3, PT, R62, 0x7feffffe, P3 ;  /* 0x7feffffe3e00780c */ /* 0x000fda0001f64470 */
[----:B------:R-:W-:Y:S05]  /*3350*/  @P3 BRA `(.L_x_74) ;  /* 0x0000000000743947 */ /* 0x000fea0003800000 */
[----:B------:R-:W-:-:S04]  /*3360*/  LOP3.LUT R10, R35, 0x7ff00000, RZ, 0xc0, !PT ;  /* 0x7ff00000230a7812 */ /* 0x000fc800078ec0ff */
[CC--:B------:R-:W-:Y:S02]  /*3370*/  VIADDMNMX R11, R9.reuse, -R10.reuse, 0xb9600000, !PT ;  /* 0xb9600000090b7446 */ /* 0x0c0fe4000780090a */
[----:B------:R-:W-:Y:S02]  /*3380*/  ISETP.GE.U32.AND P3, PT, R9, R10, PT ;  /* 0x0000000a0900720c */ /* 0x000fe40003f66070 */
[----:B------:R-:W-:Y:S02]  /*3390*/  VIMNMX R11, PT, PT, R11, 0x46a00000, PT ;  /* 0x46a000000b0b7848 */ /* 0x000fe40003fe0100 */
[----:B------:R-:W-:Y:S02]  /*33a0*/  SEL R8, R8, 0x63400000, !P3 ;  /* 0x6340000008087807 */ /* 0x000fe40005800000 */
[----:B------:R-:W-:-:S03]  /*33b0*/  MOV R10, RZ ;  /* 0x000000ff000a7202 */ /* 0x000fc60000000f00 */
[----:B------:R-:W-:-:S04]  /*33c0*/  IMAD.IADD R8, R11, 0x1, -R8 ;  /* 0x000000010b087824 */ /* 0x000fc800078e0a08 */
[----:B------:R-:W-:-:S06]  /*33d0*/  VIADD R11, R8, 0x7fe00000 ;  /* 0x7fe00000080b7836 */ /* 0x000fcc0000000000 */
[----:B------:R-:W-:-:S10]  /*33e0*/  DMUL R62, R40, R10 ;  /* 0x0000000a283e7228 */ /* 0x000fd40000000000 */
[----:B------:R-:W-:-:S13]  /*33f0*/  FSETP.GTU.AND P3, PT, |R63|, 1.469367938527859385e-39, PT ;  /* 0x001000003f00780b */ /* 0x000fda0003f6c200 */
[----:B------:R-:W-:Y:S05]  /*3400*/  @P3 BRA `(.L_x_75) ;  /* 0x0000000000a83947 */ /* 0x000fea0003800000 */
[----:B------:R-:W-:-:S06]  /*3410*/  DFMA R32, R40, -R32, R38 ;  /* 0x800000202820722b */ /* 0x000fcc0000000026 */
[----:B------:R-:W-:-:S04]  /*3420*/  IMAD.MOV.U32 R32, RZ, RZ, RZ ;  /* 0x000000ffff207224 */ /* 0x000fc800078e00ff */
[C---:B------:R-:W-:Y:S02]  /*3430*/  FSETP.NEU.AND P3, PT, R33.reuse, RZ, PT ;  /* 0x000000ff2100720b */ /* 0x040fe40003f6d000 */
[----:B------:R-:W-:-:S04]  /*3440*/  LOP3.LUT R34, R33, 0x80000000, R35, 0x48, !PT ;  /* 0x8000000021227812 */ /* 0x000fc800078e4823 */
[----:B------:R-:W-:-:S07]  /*3450*/  LOP3.LUT R33, R34, R11, RZ, 0xfc, !PT ;  /* 0x0000000b22217212 */ /* 0x000fce00078efcff */
[----:B------:R-:W-:Y:S05]  /*3460*/  @!P3 BRA `(.L_x_75) ;  /* 0x000000000090b947 */ /* 0x000fea0003800000 */
[----:B------:R-:W-:Y:S01]  /*3470*/  IMAD.MOV R11, RZ, RZ, -R8 ;  /* 0x000000ffff0b7224 */ /* 0x000fe200078e0a08 */
[----:B------:R-:W-:Y:S02]  /*3480*/  MOV R10, RZ ;  /* 0x000000ff000a7202 */ /* 0x000fe40000000f00 */
[----:B------:R-:W-:-:S04]  /*3490*/  IADD3 R8, PT, PT, -R8, -0x43300000, RZ ;  /* 0xbcd0000008087810 */ /* 0x000fc80007ffe1ff */
[----:B------:R-:W-:Y:S02]  /*34a0*/  DFMA R10, R62, -R10, R40 ;  /* 0x8000000a3e0a722b */ /* 0x000fe40000000028 */
[----:B------:R-:W-:-:S08]  /*34b0*/  DMUL.RP R40, R40, R32 ;  /* 0x0000002028287228 */ /* 0x000fd00000008000 */
[----:B------:R-:W-:Y:S02]  /*34c0*/  FSETP.NEU.AND P3, PT, |R11|, R8, PT ;  /* 0x000000080b00720b */ /* 0x000fe40003f6d200 */
[----:B------:R-:W-:Y:S02]  /*34d0*/  LOP3.LUT R34, R41, R34, RZ, 0x3c, !PT ;  /* 0x0000002229227212 */ /* 0x000fe400078e3cff */
[----:B------:R-:W-:Y:S02]  /*34e0*/  FSEL R8, R40, R62, !P3 ;  /* 0x0000003e28087208 */ /* 0x000fe40005800000 */
[----:B------:R-:W-:-:S03]  /*34f0*/  FSEL R9, R34, R63, !P3 ;  /* 0x0000003f22097208 */ /* 0x000fc60005800000 */
[----:B------:R-:W-:Y:S02]  /*3500*/  IMAD.MOV.U32 R62, RZ, RZ, R8 ;  /* 0x000000ffff3e7224 */ /* 0x000fe400078e0008 */
[----:B------:R-:W-:Y:S01]  /*3510*/  IMAD.MOV.U32 R63, RZ, RZ, R9 ;  /* 0x000000ffff3f7224 */ /* 0x000fe200078e0009 */
[----:B------:R-:W-:Y:S06]  /*3520*/  BRA `(.L_x_75) ;  /* 0x0000000000607947 */ /* 0x000fec0003800000 */
.L_x_74:
[----:B------:R-:W-:-:S14]  /*3530*/  DSETP.NAN.AND P3, PT, R36, R36, PT ;  /* 0x000000242400722a */ /* 0x000fdc0003f68000 */
[----:B------:R-:W-:Y:S05]  /*3540*/  @P3 BRA `(.L_x_76) ;  /* 0x00000000004c3947 */ /* 0x000fea0003800000 */
[----:B------:R-:W-:-:S14]  /*3550*/  DSETP.NAN.AND P3, PT, R34, R34, PT ;  /* 0x000000222200722a */ /* 0x000fdc0003f68000 */
[----:B------:R-:W-:Y:S05]  /*3560*/  @P3 BRA `(.L_x_77) ;  /* 0x0000000000343947 */ /* 0x000fea0003800000 */
[----:B------:R-:W-:Y:S01]  /*3570*/  ISETP.NE.AND P3, PT, R10, R11, PT ;  /* 0x0000000b0a00720c */ /* 0x000fe20003f65270 */
[----:B------:R-:W-:Y:S01]  /*3580*/  IMAD.MOV.U32 R63, RZ, RZ, -0x80000 ;  /* 0xfff80000ff3f7424 */ /* 0x000fe200078e00ff */
[----:B------:R-:W-:-:S11]  /*3590*/  MOV R62, 0x0 ;  /* 0x00000000003e7802 */ /* 0x000fd60000000f00 */
[----:B------:R-:W-:Y:S05]  /*35a0*/  @!P3 BRA `(.L_x_75) ;  /* 0x000000000040b947 */ /* 0x000fea0003800000 */
[----:B------:R-:W-:Y:S02]  /*35b0*/  ISETP.NE.AND P3, PT, R10, 0x7ff00000, PT ;  /* 0x7ff000000a00780c */ /* 0x000fe40003f65270 */
[----:B------:R-:W-:Y:S02]  /*35c0*/  LOP3.LUT R35, R37, 0x80000000, R35, 0x48, !PT ;  /* 0x8000000025237812 */ /* 0x000fe400078e4823 */
[----:B------:R-:W-:-:S13]  /*35d0*/  ISETP.EQ.OR P3, PT, R11, RZ, !P3 ;  /* 0x000000ff0b00720c */ /* 0x000fda0005f62670 */
[----:B------:R-:W-:Y:S01]  /*35e0*/  @P3 LOP3.LUT R8, R35, 0x7ff00000, RZ, 0xfc, !PT ;  /* 0x7ff0000023083812 */ /* 0x000fe200078efcff */
[----:B------:R-:W-:Y:S01]  /*35f0*/  @!P3 IMAD.MOV.U32 R62, RZ, RZ, RZ ;  /* 0x000000ffff3eb224 */ /* 0x000fe200078e00ff */
[----:B------:R-:W-:Y:S01]  /*3600*/  @!P3 MOV R63, R35 ;  /* 0x00000023003fb202 */ /* 0x000fe20000000f00 */
[----:B------:R-:W-:Y:S02]  /*3610*/  @P3 IMAD.MOV.U32 R62, RZ, RZ, RZ ;  /* 0x000000ffff3e3224 */ /* 0x000fe400078e00ff */
[----:B------:R-:W-:Y:S01]  /*3620*/  @P3 IMAD.MOV.U32 R63, RZ, RZ, R8 ;  /* 0x000000ffff3f3224 */ /* 0x000fe200078e0008 */
[----:B------:R-:W-:Y:S06]  /*3630*/  BRA `(.L_x_75) ;  /* 0x00000000001c7947 */ /* 0x000fec0003800000 */
.L_x_77:
[----:B------:R-:W-:Y:S02]  /*3640*/  LOP3.LUT R9, R35, 0x80000, RZ, 0xfc, !PT ;  /* 0x0008000023097812 */ /* 0x000fe400078efcff */
[----:B------:R-:W-:-:S03]  /*3650*/  MOV R62, R34 ;  /* 0x00000022003e7202 */ /* 0x000fc60000000f00 */
[----:B------:R-:W-:Y:S01]  /*3660*/  IMAD.MOV.U32 R63, RZ, RZ, R9 ;  /* 0x000000ffff3f7224 */ /* 0x000fe200078e0009 */
[----:B------:R-:W-:Y:S06]  /*3670*/  BRA `(.L_x_75) ;  /* 0x00000000000c7947 */ /* 0x000fec0003800000 */
.L_x_76:
[----:B------:R-:W-:Y:S01]  /*3680*/  LOP3.LUT R9, R37, 0x80000, RZ, 0xfc, !PT ;  /* 0x0008000025097812 */ /* 0x000fe200078efcff */
[----:B------:R-:W-:-:S03]  /*3690*/  IMAD.MOV.U32 R62, RZ, RZ, R36 ;  /* 0x000000ffff3e7224 */ /* 0x000fc600078e0024 */
[----:B------:R-:W-:-:S07]  /*36a0*/  MOV R63, R9 ;  /* 0x00000009003f7202 */ /* 0x000fce0000000f00 */
.L_x_75:
[----:B------:R-:W-:Y:S05]  /*36b0*/  BSYNC.RECONVERGENT B0 ;  /* 0x0000000000007941 */ /* 0x000fea0003800200 */
.L_x_73:
[----:B------:R-:W-:Y:S01]  /*36c0*/  MOV R10, R0 ;  /* 0x00000000000a7202 */ /* 0x000fe20000000f00 */
[----:B------:R-:W-:Y:S02]  /*36d0*/  IMAD.MOV.U32 R11, RZ, RZ, 0x0 ;  /* 0x00000000ff0b7424 */ /* 0x000fe400078e00ff */
[----:B------:R-:W-:Y:S02]  /*36e0*/  IMAD.MOV.U32 R8, RZ, RZ, R62 ;  /* 0x000000ffff087224 */ /* 0x000fe400078e003e */
[----:B------:R-:W-:Y:S01]  /*36f0*/  IMAD.MOV.U32 R9, RZ, RZ, R63 ;  /* 0x000000ffff097224 */ /* 0x000fe200078e003f */
[----:B------:R-:W-:Y:S06]  /*3700*/  RET.REL.NODEC R10 `(_Z18solve_NavierStorksiiidddddPdS_S_) ;  /* 0xffffffc80a3c7950 */ /* 0x000fec0003c3ffff */
.L_x_78:
[----:B------:R-:W-:-:S00]  /*3710*/  BRA `(.L_x_78) ;  /* 0xfffffffc00fc7947 */ /* 0x000fc0000383ffff */
[----:B------:R-:W-:-:S00]  /*3720*/  NOP ;  /* 0x0000000000007918 */ /* 0x000fc00000000000 */
        /* <DEDUP_REMOVED lines=13> */
.L_x_80:


//--------------------- .nv.shared.reserved.0     --------------------------
	.section	.nv.shared.reserved.0,"aw",@nobits
	.weak		__nv_reservedSMEM_offset_0_alias
	.size		__nv_reservedSMEM_offset_0_alias, 0, 64
	.other		__nv_reservedSMEM_offset_0_alias,@"STO_CUDA_RESERVED_SHARED STV_DEFAULT"
__nv_reservedSMEM_offset_0_alias:
	.zero		0
	.zero		64


//--------------------- .nv.constant0._Z18solve_NavierStorksiiidddddPdS_S_ --------------------------
	.section	.nv.constant0._Z18solve_NavierStorksiiidddddPdS_S_,"a",@progbits
	.sectionflags	@""
	.align	4
.nv.constant0._Z18solve_NavierStorksiiidddddPdS_S_:
	.zero		976


//--------------------- SYMBOLS --------------------------

	.type		.nv.reservedSmem.offset0,@object
	.size		.nv.reservedSmem.offset0,0x4
